def attn_fwd(
    Q,
    K,
    V,
    Out,
    Lse,
    sm_scale,
    stride_qz,
    stride_qh,
    stride_qm,
    stride_qk,
    stride_kz,
    stride_kh,
    stride_kn,
    stride_kk,
    stride_vz,
    stride_vh,
    stride_vn,
    stride_vk,
    stride_oz,
    stride_oh,
    stride_om,
    stride_ok,
    seqlen_q,
    seqlen_k,
    BLOCK_M: tl.constexpr,
    BLOCK_N: tl.constexpr,
    HEAD_DIM: tl.constexpr,
    CAUSAL: tl.constexpr,
):
    start_m = tl.program_id(0)
    off_hz = tl.program_id(1)
    q_off = off_hz * stride_qh
    k_off = off_hz * stride_kh
    v_off = off_hz * stride_vh
    offs_m = start_m * BLOCK_M + tl.arange(0, BLOCK_M)
    offs_d = tl.arange(0, HEAD_DIM)
    offs_n = tl.arange(0, BLOCK_N)
    q_ptrs = Q + q_off + offs_m[:, None] * stride_qm + offs_d[None, :] * stride_qk
    k_ptrs = K + k_off + offs_d[:, None] * stride_kk + offs_n[None, :] * stride_kn
    v_ptrs = V + v_off + offs_n[:, None] * stride_vn + offs_d[None, :] * stride_vk
    m_i = tl.full([BLOCK_M], float("-inf"), dtype=tl.float32)
    l_i = tl.zeros([BLOCK_M], dtype=tl.float32) + 1.0
    acc = tl.zeros([BLOCK_M, HEAD_DIM], dtype=tl.float32)
    q = tl.load(q_ptrs)
    acc, l_i, m_i = _attn_fwd_inner(
        acc,
        l_i,
        m_i,
        q,
        k_ptrs,
        v_ptrs,
        sm_scale,
        stride_kn,
        stride_vn,
        start_m,
        seqlen_k,
        BLOCK_M,
        BLOCK_N,
        HEAD_DIM,
        CAUSAL,
    )
    acc = acc / l_i[:, None]
    lse = m_i + tl.math.log2(l_i) / 1.4426950408889634
    o_ptrs = (
        Out
        + off_hz * stride_oh
        + offs_m[:, None] * stride_om
        + offs_d[None, :] * stride_ok
    )
    tl.store(o_ptrs, acc.to(Out.dtype.element_ty))
    tl.store(Lse + off_hz * seqlen_q + offs_m, lse)

# config = {"BLOCK_M": 64, "BLOCK_N": 64, "HEAD_DIM": 256, "arch": "sm_90", "causal": true, "dtype": "fp16", "num_stages": 2, "num_warps": 8}
# arch = sm_90


// ===== COMPILED SASS (sm_90a) =====

	.target	sm_90a

	.elftype	@"ET_EXEC"


//--------------------- .note.nv.tkinfo           --------------------------
	.section	.note.nv.tkinfo,"",@"SHT_NOTE"
	.sectionflags	@"SHF_NOTE_NV_TKINFO"
	.tkinfo
        /*0018*/ 	.word	0x00000002
        /*0030*/ 	.string	""
        /*0030*/ 	.string	"ptxas"
        /*0030*/ 	.string	"Cuda compilation tools, release 13.0, V13.0.88"
        /*0030*/ 	.string	"Build cuda_13.0.r13.0/compiler.36424714_0"
        /*0030*/ 	.string	"-v  -suppress-debug-info  -lineinfo  -arch sm_90a "



//--------------------- .note.nv.cuinfo           --------------------------
	.section	.note.nv.cuinfo,"",@"SHT_NOTE"
	.sectionflags	@"SHF_NOTE_NV_CUINFO"
        /*0018*/ 	.short	0x0002
        /*001a*/ 	.short	0x005a
        /*001c*/ 	.short	0x0082
	.zero		2


//--------------------- .nv.info                  --------------------------
	.section	.nv.info,"",@"SHT_CUDA_INFO"
	.align	4


	//----- nvinfo : EIATTR_REGCOUNT
	.align		4
        /*0000*/ 	.byte	0x04, 0x2f
        /*0002*/ 	.short	(.L_2 - .L_1)
	.align		4
.L_1:
        /*0004*/ 	.word	index@(attn_fwd)
        /*0008*/ 	.word	0x000000ff


	//----- nvinfo : EIATTR_FRAME_SIZE
	.align		4
.L_2:
        /*000c*/ 	.byte	0x04, 0x11
        /*000e*/ 	.short	(.L_4 - .L_3)
	.align		4
.L_3:
        /*0010*/ 	.word	index@(attn_fwd)
        /*0014*/ 	.word	0x00000180


	//----- nvinfo : EIATTR_MIN_STACK_SIZE
	.align		4
.L_4:
        /*0018*/ 	.byte	0x04, 0x12
        /*001a*/ 	.short	(.L_6 - .L_5)
	.align		4
.L_5:
        /*001c*/ 	.word	index@(attn_fwd)
        /*0020*/ 	.word	0x00000180
.L_6:


//--------------------- .nv.compat                --------------------------
	.section	.nv.compat,"",@"SHT_CUDA_COMPAT_INFO"
	.align	4
        /*0000*/ 	.byte	0x02, 0x09, 0x01, 0x00, 0x02, 0x02, 0x04, 0x00, 0x02, 0x05, 0x05, 0x00, 0x03, 0x07, 0x01, 0x01
        /*0010*/ 	.byte	0x02, 0x03, 0x00, 0x00, 0x02, 0x06, 0x01, 0x00, 0x04, 0x0b, 0x08, 0x00, 0x00, 0x00, 0x00, 0x00
        /*0020*/ 	.byte	0x00, 0x00, 0x00, 0x00


//--------------------- .nv.info.attn_fwd         --------------------------
	.section	.nv.info.attn_fwd,"",@"SHT_CUDA_INFO"
	.sectionflags	@""
	.align	4


	//----- nvinfo : EIATTR_CUDA_API_VERSION
	.align		4
        /*0000*/ 	.byte	0x04, 0x37
        /*0002*/ 	.short	(.L_8 - .L_7)
.L_7:
        /*0004*/ 	.word	0x00000082


	//----- nvinfo : EIATTR_KPARAM_INFO
	.align		4
.L_8:
        /*0008*/ 	.byte	0x04, 0x17
        /*000a*/ 	.short	(.L_10 - .L_9)
.L_9:
        /*000c*/ 	.word	0x00000000
        /*0010*/ 	.short	0x0019
        /*0012*/ 	.short	0x0080
        /*0014*/ 	.byte	0x00, 0xf4, 0x21, 0x00


	//----- nvinfo : EIATTR_KPARAM_INFO
	.align		4
.L_10:
        /*0018*/ 	.byte	0x04, 0x17
        /*001a*/ 	.short	(.L_12 - .L_11)
.L_11:
        /*001c*/ 	.word	0x00000000
        /*0020*/ 	.short	0x0018
        /*0022*/ 	.short	0x0078
        /*0024*/ 	.byte	0x00, 0xf4, 0x21, 0x00


	//----- nvinfo : EIATTR_KPARAM_INFO
	.align		4
.L_12:
        /*0028*/ 	.byte	0x04, 0x17
        /*002a*/ 	.short	(.L_14 - .L_13)
.L_13:
        /*002c*/ 	.word	0x00000000
        /*0030*/ 	.short	0x0017
        /*0032*/ 	.short	0x0070
        /*0034*/ 	.byte	0x00, 0xf0, 0x11, 0x00


	//----- nvinfo : EIATTR_KPARAM_INFO
	.align		4
.L_14:
        /*0038*/ 	.byte	0x04, 0x17
        /*003a*/ 	.short	(.L_16 - .L_15)
.L_15:
        /*003c*/ 	.word	0x00000000
        /*0040*/ 	.short	0x0016
        /*0042*/ 	.short	0x006c
        /*0044*/ 	.byte	0x00, 0xf0, 0x11, 0x00


	//----- nvinfo : EIATTR_KPARAM_INFO
	.align		4
.L_16:
        /*0048*/ 	.byte	0x04, 0x17
        /*004a*/ 	.short	(.L_18 - .L_17)
.L_17:
        /*004c*/ 	.word	0x00000000
        /*0050*/ 	.short	0x0015
        /*0052*/ 	.short	0x0068
        /*0054*/ 	.byte	0x00, 0xf0, 0x11, 0x00


	//----- nvinfo : EIATTR_KPARAM_INFO
	.align		4
.L_18:
        /*0058*/ 	.byte	0x04, 0x17
        /*005a*/ 	.short	(.L_20 - .L_19)
.L_19:
        /*005c*/ 	.word	0x00000000
        /*0060*/ 	.short	0x0014
        /*0062*/ 	.short	0x0064
        /*0064*/ 	.byte	0x00, 0xf0, 0x11, 0x00


	//----- nvinfo : EIATTR_KPARAM_INFO
	.align		4
.L_20:
        /*0068*/ 	.byte	0x04, 0x17
        /*006a*/ 	.short	(.L_22 - .L_21)
.L_21:
        /*006c*/ 	.word	0x00000000
        /*0070*/ 	.short	0x0013
        /*0072*/ 	.short	0x0060
        /*0074*/ 	.byte	0x00, 0xf0, 0x11, 0x00


	//----- nvinfo : EIATTR_KPARAM_INFO
	.align		4
.L_22:
        /*0078*/ 	.byte	0x04, 0x17
        /*007a*/ 	.short	(.L_24 - .L_23)
.L_23:
        /*007c*/ 	.word	0x00000000
        /*0080*/ 	.short	0x0012
        /*0082*/ 	.short	0x005c
        /*0084*/ 	.byte	0x00, 0xf0, 0x11, 0x00


	//----- nvinfo : EIATTR_KPARAM_INFO
	.align		4
.L_24:
        /*0088*/ 	.byte	0x04, 0x17
        /*008a*/ 	.short	(.L_26 - .L_25)
.L_25:
        /*008c*/ 	.word	0x00000000
        /*0090*/ 	.short	0x0011
        /*0092*/ 	.short	0x0058
        /*0094*/ 	.byte	0x00, 0xf0, 0x11, 0x00


	//----- nvinfo : EIATTR_KPARAM_INFO
	.align		4
.L_26:
        /*0098*/ 	.byte	0x04, 0x17
        /*009a*/ 	.short	(.L_28 - .L_27)
.L_27:
        /*009c*/ 	.word	0x00000000
        /*00a0*/ 	.short	0x0010
        /*00a2*/ 	.short	0x0054
        /*00a4*/ 	.byte	0x00, 0xf0, 0x11, 0x00


	//----- nvinfo : EIATTR_KPARAM_INFO
	.align		4
.L_28:
        /*00a8*/ 	.byte	0x04, 0x17
        /*00aa*/ 	.short	(.L_30 - .L_29)
.L_29:
        /*00ac*/ 	.word	0x00000000
        /*00b0*/ 	.short	0x000f
        /*00b2*/ 	.short	0x0050
        /*00b4*/ 	.byte	0x00, 0xf0, 0x11, 0x00


	//----- nvinfo : EIATTR_KPARAM_INFO
	.align		4
.L_30:
        /*00b8*/ 	.byte	0x04, 0x17
        /*00ba*/ 	.short	(.L_32 - .L_31)
.L_31:
        /*00bc*/ 	.word	0x00000000
        /*00c0*/ 	.short	0x000e
        /*00c2*/ 	.short	0x004c
        /*00c4*/ 	.byte	0x00, 0xf0, 0x11, 0x00


	//----- nvinfo : EIATTR_KPARAM_INFO
	.align		4
.L_32:
        /*00c8*/ 	.byte	0x04, 0x17
        /*00ca*/ 	.short	(.L_34 - .L_33)
.L_33:
        /*00cc*/ 	.word	0x00000000
        /*00d0*/ 	.short	0x000d
        /*00d2*/ 	.short	0x0048
        /*00d4*/ 	.byte	0x00, 0xf0, 0x11, 0x00


	//----- nvinfo : EIATTR_KPARAM_INFO
	.align		4
.L_34:
        /*00d8*/ 	.byte	0x04, 0x17
        /*00da*/ 	.short	(.L_36 - .L_35)
.L_35:
        /*00dc*/ 	.word	0x00000000
        /*00e0*/ 	.short	0x000c
        /*00e2*/ 	.short	0x0044
        /*00e4*/ 	.byte	0x00, 0xf0, 0x11, 0x00


	//----- nvinfo : EIATTR_KPARAM_INFO
	.align		4
.L_36:
        /*00e8*/ 	.byte	0x04, 0x17
        /*00ea*/ 	.short	(.L_38 - .L_37)
.L_37:
        /*00ec*/ 	.word	0x00000000
        /*00f0*/ 	.short	0x000b
        /*00f2*/ 	.short	0x0040
        /*00f4*/ 	.byte	0x00, 0xf0, 0x11, 0x00


	//----- nvinfo : EIATTR_KPARAM_INFO
	.align		4
.L_38:
        /*00f8*/ 	.byte	0x04, 0x17
        /*00fa*/ 	.short	(.L_40 - .L_39)
.L_39:
        /*00fc*/ 	.word	0x00000000
        /*0100*/ 	.short	0x000a
        /*0102*/ 	.short	0x003c
        /*0104*/ 	.byte	0x00, 0xf0, 0x11, 0x00


	//----- nvinfo : EIATTR_KPARAM_INFO
	.align		4
.L_40:
        /*0108*/ 	.byte	0x04, 0x17
        /*010a*/ 	.short	(.L_42 - .L_41)
.L_41:
        /*010c*/ 	.word	0x00000000
        /*0110*/ 	.short	0x0009
        /*0112*/ 	.short	0x0038
        /*0114*/ 	.byte	0x00, 0xf0, 0x11, 0x00


	//----- nvinfo : EIATTR_KPARAM_INFO
	.align		4
.L_42:
        /*0118*/ 	.byte	0x04, 0x17
        /*011a*/ 	.short	(.L_44 - .L_43)
.L_43:
        /*011c*/ 	.word	0x00000000
        /*0120*/ 	.short	0x0008
        /*0122*/ 	.short	0x0034
        /*0124*/ 	.byte	0x00, 0xf0, 0x11, 0x00


	//----- nvinfo : EIATTR_KPARAM_INFO
	.align		4
.L_44:
        /*0128*/ 	.byte	0x04, 0x17
        /*012a*/ 	.short	(.L_46 - .L_45)
.L_45:
        /*012c*/ 	.word	0x00000000
        /*0130*/ 	.short	0x0007
        /*0132*/ 	.short	0x0030
        /*0134*/ 	.byte	0x00, 0xf0, 0x11, 0x00


	//----- nvinfo : EIATTR_KPARAM_INFO
	.align		4
.L_46:
        /*0138*/ 	.byte	0x04, 0x17
        /*013a*/ 	.short	(.L_48 - .L_47)
.L_47:
        /*013c*/ 	.word	0x00000000
        /*0140*/ 	.short	0x0006
        /*0142*/ 	.short	0x002c
        /*0144*/ 	.byte	0x00, 0xf0, 0x11, 0x00


	//----- nvinfo : EIATTR_KPARAM_INFO
	.align		4
.L_48:
        /*0148*/ 	.byte	0x04, 0x17
        /*014a*/ 	.short	(.L_50 - .L_49)
.L_49:
        /*014c*/ 	.word	0x00000000
        /*0150*/ 	.short	0x0005
        /*0152*/ 	.short	0x0028
        /*0154*/ 	.byte	0x00, 0xf0, 0x11, 0x00


	//----- nvinfo : EIATTR_KPARAM_INFO
	.align		4
.L_50:
        /*0158*/ 	.byte	0x04, 0x17
        /*015a*/ 	.short	(.L_52 - .L_51)
.L_51:
        /*015c*/ 	.word	0x00000000
        /*0160*/ 	.short	0x0004
        /*0162*/ 	.short	0x0020
        /*0164*/ 	.byte	0x00, 0xf4, 0x21, 0x00


	//----- nvinfo : EIATTR_KPARAM_INFO
	.align		4
.L_52:
        /*0168*/ 	.byte	0x04, 0x17
        /*016a*/ 	.short	(.L_54 - .L_53)
.L_53:
        /*016c*/ 	.word	0x00000000
        /*0170*/ 	.short	0x0003
        /*0172*/ 	.short	0x0018
        /*0174*/ 	.byte	0x00, 0xf4, 0x21, 0x00


	//----- nvinfo : EIATTR_KPARAM_INFO
	.align		4
.L_54:
        /*0178*/ 	.byte	0x04, 0x17
        /*017a*/ 	.short	(.L_56 - .L_55)
.L_55:
        /*017c*/ 	.word	0x00000000
        /*0180*/ 	.short	0x0002
        /*0182*/ 	.short	0x0010
        /*0184*/ 	.byte	0x00, 0xf4, 0x21, 0x00


	//----- nvinfo : EIATTR_KPARAM_INFO
	.align		4
.L_56:
        /*0188*/ 	.byte	0x04, 0x17
        /*018a*/ 	.short	(.L_58 - .L_57)
.L_57:
        /*018c*/ 	.word	0x00000000
        /*0190*/ 	.short	0x0001
        /*0192*/ 	.short	0x0008
        /*0194*/ 	.byte	0x00, 0xf4, 0x21, 0x00


	//----- nvinfo : EIATTR_KPARAM_INFO
	.align		4
.L_58:
        /*0198*/ 	.byte	0x04, 0x17
        /*019a*/ 	.short	(.L_60 - .L_59)
.L_59:
        /*019c*/ 	.word	0x00000000
        /*01a0*/ 	.short	0x0000
        /*01a2*/ 	.short	0x0000
        /*01a4*/ 	.byte	0x00, 0xf4, 0x21, 0x00


	//----- nvinfo : EIATTR_SPARSE_MMA_MASK
	.align		4
.L_60:
        /*01a8*/ 	.byte	0x03, 0x50
        /*01aa*/ 	.short	0x0000


	//----- nvinfo : EIATTR_MAXREG_COUNT
	.align		4
        /*01ac*/ 	.byte	0x03, 0x1b
        /*01ae*/ 	.short	0x00ff


	//----- nvinfo : EIATTR_NUM_BARRIERS
	.align		4
        /*01b0*/ 	.byte	0x02, 0x4c
        /*01b2*/ 	.byte	0x01
	.zero		1


	//----- nvinfo : EIATTR_ANNOTATIONS
	.align		4
        /*01b4*/ 	.byte	0x04, 0x55
        /*01b6*/ 	.short	(.L_62 - .L_61)


	//   ....[0]....
.L_61:
        /*01b8*/ 	.word	0x00000001
        /*01bc*/ 	.byte	0x90, 0x1c, 0x00, 0x00, 0x01, 0x00, 0x00, 0x00, 0x40, 0x1e, 0x00, 0x00, 0x01, 0x00, 0x00, 0x00
        /* <DEDUP_REMOVED lines=46> */
        /*04ac*/ 	.byte	0xb0, 0x63, 0x00, 0x00, 0x01, 0x00, 0x00, 0x00, 0xb0, 0x77, 0x00, 0x00


	//----- nvinfo : EIATTR_MERCURY_ISA_VERSION
	.align		4
.L_62:
        /*04b8*/ 	.byte	0x03, 0x5f
        /*04ba*/ 	.short	0x0101


	//----- nvinfo : EIATTR_COOP_GROUP_MASK_REGIDS
	.align		4
        /*04bc*/ 	.byte	0x04, 0x29
        /*04be*/ 	.short	(.L_64 - .L_63)


	//   ....[0]....
.L_63:
        /*04c0*/ 	.word	0xffffffff


	//   ....[1]....
        /*04c4*/ 	.word	0xffffffff


	//   ....[2]....
        /*04c8*/ 	.word	0xffffffff


	//   ....[3]....
        /*04cc*/ 	.word	0xffffffff


	//   ....[4]....
        /*04d0*/ 	.word	0xffffffff


	//   ....[5]....
        /*04d4*/ 	.word	0xffffffff


	//   ....[6]....
        /*04d8*/ 	.word	0xffffffff


	//   ....[7]....
        /*04dc*/ 	.word	0xffffffff


	//----- nvinfo : EIATTR_COOP_GROUP_INSTR_OFFSETS
	.align		4
.L_64:
        /*04e0*/ 	.byte	0x04, 0x28
        /*04e2*/ 	.short	(.L_66 - .L_65)


	//   ....[0]....
.L_65:
        /*04e4*/ 	.word	0x00006980


	//   ....[1]....
        /*04e8*/ 	.word	0x00006a70


	//   ....[2]....
        /*04ec*/ 	.word	0x00006b70


	//   ....[3]....
        /*04f0*/ 	.word	0x00006c30


	//   ....[4]....
        /*04f4*/ 	.word	0x00007eb0


	//   ....[5]....
        /*04f8*/ 	.word	0x00007ed0


	//   ....[6]....
        /*04fc*/ 	.word	0x00007f00


	//   ....[7]....
        /*0500*/ 	.word	0x00007f40


	//----- nvinfo : EIATTR_EXIT_INSTR_OFFSETS
	.align		4
.L_66:
        /*0504*/ 	.byte	0x04, 0x1c
        /*0506*/ 	.short	(.L_68 - .L_67)


	//   ....[0]....
.L_67:
        /*0508*/ 	.word	0x0000ad50


	//   ....[1]....
        /*050c*/ 	.word	0x0000ae00


	//----- nvinfo : EIATTR_REQNTID
	.align		4
.L_68:
        /*0510*/ 	.byte	0x04, 0x10
        /*0512*/ 	.short	(.L_70 - .L_69)
.L_69:
        /*0514*/ 	.word	0x00000100
        /*0518*/ 	.word	0x00000001
        /*051c*/ 	.word	0x00000001


	//----- nvinfo : EIATTR_CBANK_PARAM_SIZE
	.align		4
.L_70:
        /*0520*/ 	.byte	0x03, 0x19
        /*0522*/ 	.short	0x0088


	//----- nvinfo : EIATTR_PARAM_CBANK
	.align		4
        /*0524*/ 	.byte	0x04, 0x0a
        /*0526*/ 	.short	(.L_72 - .L_71)
	.align		4
.L_71:
        /*0528*/ 	.word	index@(.nv.constant0.attn_fwd)
        /*052c*/ 	.short	0x0210
        /*052e*/ 	.short	0x0088


	//----- nvinfo : EIATTR_SW_WAR
	.align		4
.L_72:
        /*0530*/ 	.byte	0x04, 0x36
        /*0532*/ 	.short	(.L_74 - .L_73)
.L_73:
        /*0534*/ 	.word	0x00000008
.L_74:


//--------------------- .nv.callgraph             --------------------------
	.section	.nv.callgraph,"",@"SHT_CUDA_CALLGRAPH"
	.align	4
	.sectionentsize	8
	.align		4
        /*0000*/ 	.word	0x00000000
	.align		4
        /*0004*/ 	.word	0xffffffff
	.align		4
        /*0008*/ 	.word	0x00000000
	.align		4
        /*000c*/ 	.word	0xfffffffe
	.align		4
        /*0010*/ 	.word	0x00000000
	.align		4
        /*0014*/ 	.word	0xfffffffd
	.align		4
        /*0018*/ 	.word	0x00000000
	.align		4
        /*001c*/ 	.word	0xfffffffc


//--------------------- .nv.constant4             --------------------------
	.section	.nv.constant4,"a",@progbits
	.align	8
	.align		8
.nv.constant4:
        /*0000*/ 	.dword	_$_str


//--------------------- .text.attn_fwd            --------------------------
	.section	.text.attn_fwd,"ax",@progbits
	.align	128
        .global         attn_fwd
        .type           attn_fwd,@function
        .size           attn_fwd,(.L_x_3 - attn_fwd)
        .other          attn_fwd,@"STO_CUDA_ENTRY STV_DEFAULT"
attn_fwd:
.text.attn_fwd:
[----:B------:R-:W0:Y:S01]  /*0000*/  LDC R1, c[0x0][0x28] ;  /* 0x00000a00ff017b82 */ /* 0x000e220000000800 */
[----:B------:R-:W1:Y:S07]  /*0010*/  S2R R3, SR_CTAID.X ;  /* 0x0000000000037919 */ /* 0x000e6e0000002500 */
[----:B------:R-:W2:Y:S01]  /*0020*/  LDC.64 R8, c[0x0][0x240] ;  /* 0x00009000ff087b82 */ /* 0x000ea20000000a00 */
[----:B------:R-:W-:Y:S01]  /*0030*/  ULDC.64 UR4, c[0x0][0x208] ;  /* 0x0000820000047ab9 */ /* 0x000fe20000000a00 */
[----:B0-----:R-:W-:Y:S01]  /*0040*/  VIADD R1, R1, 0xfffffe80 ;  /* 0xfffffe8001017836 */ /* 0x001fe20000000000 */
[----:B------:R-:W0:Y:S01]  /*0050*/  S2R R122, SR_TID.X ;  /* 0x00000000007a7919 */ /* 0x000e220000002100 */
[----:B------:R-:W2:Y:S04]  /*0060*/  S2R R120, SR_CTAID.Y ;  /* 0x0000000000787919 */ /* 0x000ea80000002600 */
[----:B------:R-:W3:Y:S08]  /*0070*/  LDC R7, c[0x0][0x248] ;  /* 0x00009200ff077b82 */ /* 0x000ef00000000800 */
[----:B------:R-:W4:Y:S01]  /*0080*/  LDC.64 R12, c[0x0][0x210] ;  /* 0x00008400ff0c7b82 */ /* 0x000f220000000a00 */
[----:B-1----:R-:W-:Y:S01]  /*0090*/  IMAD.SHL.U32 R3, R3, 0x40, RZ ;  /* 0x0000004003037824 */ /* 0x002fe200078e00ff */
[----:B0-----:R-:W-:-:S04]  /*00a0*/  SHF.R.U32.HI R4, RZ, 0x6, R122 ;  /* 0x00000006ff047819 */ /* 0x001fc8000001167a */
[----:B------:R-:W-:Y:S01]  /*00b0*/  LOP3.LUT R2, R3, 0x3f, R122, 0xf8, !PT ;  /* 0x0000003f03027812 */ /* 0x000fe200078ef87a */
[----:B--2---:R-:W-:Y:S01]  /*00c0*/  IMAD R0, R120, R8, RZ ;  /* 0x0000000878007224 */ /* 0x004fe200078e02ff */
[----:B------:R-:W-:-:S03]  /*00d0*/  SGXT.U32 R4, R4, 0x2 ;  /* 0x000000020404781a */ /* 0x000fc60000000000 */
[----:B------:R-:W-:Y:S02]  /*00e0*/  IMAD R2, R2, R9, RZ ;  /* 0x0000000902027224 */ /* 0x000fe400078e02ff */
[----:B------:R-:W-:Y:S02]  /*00f0*/  IMAD.SHL.U32 R5, R0, 0x2, RZ ;  /* 0x0000000200057824 */ /* 0x000fe400078e00ff */
[----:B------:R-:W-:Y:S02]  /*0100*/  IMAD.SHL.U32 R6, R2, 0x2, RZ ;  /* 0x0000000202067824 */ /* 0x000fe400078e00ff */
[----:B---3--:R-:W-:Y:S02]  /*0110*/  IMAD R9, R4, R7, RZ ;  /* 0x0000000704097224 */ /* 0x008fe400078e02ff */
[----:B------:R-:W-:-:S04]  /*0120*/  IMAD.HI R0, R0, 0x2, RZ ;  /* 0x0000000200007827 */ /* 0x000fc800078e02ff */
[----:B------:R-:W-:Y:S01]  /*0130*/  IMAD.HI R8, R2, 0x2, RZ ;  /* 0x0000000202087827 */ /* 0x000fe200078e02ff */
[----:B----4-:R-:W-:-:S03]  /*0140*/  IADD3 R2, P0, P1, R6, R12, R5 ;  /* 0x0000000c06027210 */ /* 0x010fc6000791e005 */
[----:B------:R-:W-:Y:S01]  /*0150*/  IMAD R11, R7, 0x4, R9 ;  /* 0x00000004070b7824 */ /* 0x000fe200078e0209 */
[----:B------:R-:W-:Y:S02]  /*0160*/  IADD3.X R0, R8, R13, R0, P0, P1 ;  /* 0x0000000d08007210 */ /* 0x000fe400007e2400 */
[----:B------:R-:W-:Y:S01]  /*0170*/  LEA R12, P0, R9, R2, 0x1 ;  /* 0x00000002090c7211 */ /* 0x000fe200078008ff */
[----:B------:R-:W-:-:S03]  /*0180*/  IMAD R5, R7, 0x4, R11 ;  /* 0x0000000407057824 */ /* 0x000fc600078e020b */
[----:B------:R-:W-:Y:S01]  /*0190*/  LEA.HI.X.SX32 R13, R9, R0, 0x1, P0 ;  /* 0x00000000090d7211 */ /* 0x000fe200000f0eff */
[----:B------:R-:W-:Y:S01]  /*01a0*/  IMAD R15, R7, 0x4, R5 ;  /* 0x00000004070f7824 */ /* 0x000fe200078e0205 */
[-C--:B------:R-:W-:Y:S02]  /*01b0*/  LEA R10, P0, R11, R2.reuse, 0x1 ;  /* 0x000000020b0a7211 */ /* 0x080fe400078008ff */
[----:B------:R-:W-:Y:S01]  /*01c0*/  LEA R8, P1, R5, R2, 0x1 ;  /* 0x0000000205087211 */ /* 0x000fe200078208ff */
[----:B------:R-:W-:Y:S01]  /*01d0*/  IMAD R17, R7, 0x4, R15 ;  /* 0x0000000407117824 */ /* 0x000fe200078e020f */
[----:B------:R-:W-:Y:S02]  /*01e0*/  LEA.HI.X.SX32 R11, R11, R0, 0x1, P0 ;  /* 0x000000000b0b7211 */ /* 0x000fe400000f0eff */
[----:B------:R-:W-:Y:S01]  /*01f0*/  LEA R18, P0, R15, R2, 0x1 ;  /* 0x000000020f127211 */ /* 0x000fe200078008ff */
[----:B------:R-:W-:Y:S01]  /*0200*/  IMAD R21, R7, 0x4, R17 ;  /* 0x0000000407157824 */ /* 0x000fe200078e0211 */
[----:B------:R-:W-:-:S02]  /*0210*/  LEA.HI.X.SX32 R9, R5, R0, 0x1, P1 ;  /* 0x0000000005097211 */ /* 0x000fc400008f0eff */
[----:B------:R-:W-:Y:S01]  /*0220*/  LEA.HI.X.SX32 R19, R15, R0, 0x1, P0 ;  /* 0x000000000f137211 */ /* 0x000fe200000f0eff */
[----:B------:R-:W-:Y:S01]  /*0230*/  IMAD R23, R7, 0x4, R21 ;  /* 0x0000000407177824 */ /* 0x000fe200078e0215 */
[----:B------:R-:W-:Y:S01]  /*0240*/  LEA R14, P0, R17, R2, 0x1 ;  /* 0x00000002110e7211 */ /* 0x000fe200078008ff */
[----:B------:R-:W2:Y:S02]  /*0250*/  LDG.E.U16 R5, desc[UR4][R12.64] ;  /* 0x000000040c057981 */ /* 0x000ea4000c1e1500 */
[----:B------:R-:W-:Y:S01]  /*0260*/  IMAD R25, R7, 0x4, R23 ;  /* 0x0000000407197824 */ /* 0x000fe200078e0217 */
[----:B------:R-:W-:Y:S01]  /*0270*/  LEA.HI.X.SX32 R15, R17, R0, 0x1, P0 ;  /* 0x00000000110f7211 */ /* 0x000fe200000f0eff */
[----:B------:R-:W3:Y:S01]  /*0280*/  LDG.E.U16 R9, desc[UR4][R8.64] ;  /* 0x0000000408097981 */ /* 0x000ee2000c1e1500 */
[-C--:B------:R-:W-:Y:S01]  /*0290*/  LEA R16, P0, R21, R2.reuse, 0x1 ;  /* 0x0000000215107211 */ /* 0x080fe200078008ff */
[----:B------:R-:W-:Y:S01]  /*02a0*/  IMAD R27, R7, 0x4, R25 ;  /* 0x00000004071b7824 */ /* 0x000fe200078e0219 */
[----:B------:R-:W-:Y:S01]  /*02b0*/  LEA R20, P1, R23, R2, 0x1 ;  /* 0x0000000217147211 */ /* 0x000fe200078208ff */
[----:B------:R-:W4:Y:S01]  /*02c0*/  LDG.E.U16 R11, desc[UR4][R10.64] ;  /* 0x000000040a0b7981 */ /* 0x000f22000c1e1500 */
[----:B------:R-:W-:-:S02]  /*02d0*/  LEA.HI.X.SX32 R17, R21, R0, 0x1, P0 ;  /* 0x0000000015117211 */ /* 0x000fc400000f0eff */
[----:B------:R-:W-:Y:S01]  /*02e0*/  LEA R22, P0, R25, R2, 0x1 ;  /* 0x0000000219167211 */ /* 0x000fe200078008ff */
[----:B------:R0:W5:Y:S01]  /*02f0*/  LDG.E.U16 R13, desc[UR4][R18.64] ;  /* 0x00000004120d7981 */ /* 0x000162000c1e1500 */
[-C--:B------:R-:W-:Y:S02]  /*0300*/  LEA.HI.X.SX32 R21, R23, R0.reuse, 0x1, P1 ;  /* 0x0000000017157211 */ /* 0x080fe400008f0eff */
[----:B------:R-:W-:Y:S01]  /*0310*/  LEA.HI.X.SX32 R23, R25, R0, 0x1, P0 ;  /* 0x0000000019177211 */ /* 0x000fe200000f0eff */
[----:B------:R-:W-:Y:S01]  /*0320*/  IMAD R25, R7, 0x4, R27 ;  /* 0x0000000407197824 */ /* 0x000fe200078e021b */
[----:B------:R-:W4:Y:S04]  /*0330*/  LDG.E.U16 R15, desc[UR4][R14.64] ;  /* 0x000000040e0f7981 */ /* 0x000f28000c1e1500 */
[----:B------:R1:W5:Y:S01]  /*0340*/  LDG.E.U16 R55, desc[UR4][R20.64] ;  /* 0x0000000414377981 */ /* 0x000362000c1e1500 */
[----:B0-----:R-:W-:-:S03]  /*0350*/  LEA R18, P0, R27, R2, 0x1 ;  /* 0x000000021b127211 */ /* 0x001fc600078008ff */
[----:B------:R0:W5:Y:S01]  /*0360*/  LDG.E.U16 R57, desc[UR4][R22.64] ;  /* 0x0000000416397981 */ /* 0x000162000c1e1500 */
[----:B------:R-:W-:Y:S01]  /*0370*/  LEA.HI.X.SX32 R19, R27, R0, 0x1, P0 ;  /* 0x000000001b137211 */ /* 0x000fe200000f0eff */
[----:B------:R-:W-:Y:S01]  /*0380*/  IMAD R27, R7, 0x4, R25 ;  /* 0x00000004071b7824 */ /* 0x000fe200078e0219 */
[----:B------:R-:W-:Y:S01]  /*0390*/  LEA R24, P0, R25, R2, 0x1 ;  /* 0x0000000219187211 */ /* 0x000fe200078008ff */
[----:B------:R-:W5:Y:S02]  /*03a0*/  LDG.E.U16 R17, desc[UR4][R16.64] ;  /* 0x0000000410117981 */ /* 0x000f64000c1e1500 */
[----:B------:R-:W-:Y:S01]  /*03b0*/  IMAD R29, R7, 0x4, R27 ;  /* 0x00000004071d7824 */ /* 0x000fe200078e021b */
[----:B------:R-:W-:Y:S01]  /*03c0*/  LEA.HI.X.SX32 R25, R25, R0, 0x1, P0 ;  /* 0x0000000019197211 */ /* 0x000fe200000f0eff */
[----:B------:R0:W5:Y:S02]  /*03d0*/  LDG.E.U16 R59, desc[UR4][R18.64] ;  /* 0x00000004123b7981 */ /* 0x000164000c1e1500 */
[----:B-1----:R-:W-:Y:S01]  /*03e0*/  IMAD R21, R7, 0x4, R29 ;  /* 0x0000000407157824 */ /* 0x002fe200078e021d */
[-C--:B------:R-:W-:Y:S01]  /*03f0*/  LEA R28, P0, R29, R2.reuse, 0x1 ;  /* 0x000000021d1c7211 */ /* 0x080fe200078008ff */
[----:B------:R1:W5:Y:S02]  /*0400*/  LDG.E.U16 R61, desc[UR4][R24.64] ;  /* 0x00000004183d7981 */ /* 0x000364000c1e1500 */
[----:B0-----:R-:W-:Y:S01]  /*0410*/  IMAD R23, R7, 0x4, R21 ;  /* 0x0000000407177824 */ /* 0x001fe200078e0215 */
[----:B------:R-:W-:-:S02]  /*0420*/  LEA R26, P1, R27, R2, 0x1 ;  /* 0x000000021b1a7211 */ /* 0x000fc400078208ff */
[----:B------:R-:W-:Y:S01]  /*0430*/  LEA.HI.X.SX32 R29, R29, R0, 0x1, P0 ;  /* 0x000000001d1d7211 */ /* 0x000fe200000f0eff */
[----:B------:R-:W-:Y:S01]  /*0440*/  IMAD R31, R7, 0x4, R23 ;  /* 0x00000004071f7824 */ /* 0x000fe200078e0217 */
[----:B------:R-:W-:Y:S02]  /*0450*/  LEA R20, P0, R21, R2, 0x1 ;  /* 0x0000000215147211 */ /* 0x000fe400078008ff */
[-C--:B------:R-:W-:Y:S01]  /*0460*/  LEA.HI.X.SX32 R27, R27, R0.reuse, 0x1, P1 ;  /* 0x000000001b1b7211 */ /* 0x080fe200008f0eff */
[----:B------:R-:W-:Y:S01]  /*0470*/  IMAD R33, R7, 0x4, R31 ;  /* 0x0000000407217824 */ /* 0x000fe200078e021f */
[----:B------:R-:W-:Y:S01]  /*0480*/  LEA.HI.X.SX32 R21, R21, R0, 0x1, P0 ;  /* 0x0000000015157211 */ /* 0x000fe200000f0eff */
[----:B------:R-:W5:Y:S01]  /*0490*/  LDG.E.U16 R65, desc[UR4][R28.64] ;  /* 0x000000041c417981 */ /* 0x000f62000c1e1500 */
[----:B------:R-:W-:-:S03]  /*04a0*/  LEA R18, P0, R23, R2, 0x1 ;  /* 0x0000000217127211 */ /* 0x000fc600078008ff */
[----:B------:R0:W5:Y:S01]  /*04b0*/  LDG.E.U16 R63, desc[UR4][R26.64] ;  /* 0x000000041a3f7981 */ /* 0x000162000c1e1500 */
[----:B------:R-:W-:Y:S02]  /*04c0*/  LEA.HI.X.SX32 R19, R23, R0, 0x1, P0 ;  /* 0x0000000017137211 */ /* 0x000fe400000f0eff */
[-C--:B------:R-:W-:Y:S01]  /*04d0*/  LEA R22, P1, R31, R2.reuse, 0x1 ;  /* 0x000000021f167211 */ /* 0x080fe200078208ff */
[----:B------:R0:W5:Y:S01]  /*04e0*/  LDG.E.U16 R67, desc[UR4][R20.64] ;  /* 0x0000000414437981 */ /* 0x000162000c1e1500 */
[----:B-1----:R-:W-:Y:S01]  /*04f0*/  LEA R24, P0, R33, R2, 0x1 ;  /* 0x0000000221187211 */ /* 0x002fe200078008ff */
[----:B0-----:R-:W-:Y:S01]  /*0500*/  IMAD R27, R7, 0x4, R33 ;  /* 0x00000004071b7824 */ /* 0x001fe200078e0221 */
[-C--:B------:R-:W-:Y:S01]  /*0510*/  LEA.HI.X.SX32 R23, R31, R0.reuse, 0x1, P1 ;  /* 0x000000001f177211 */ /* 0x080fe200008f0eff */
[----:B------:R-:W5:Y:S02]  /*0520*/  LDG.E.U16 R69, desc[UR4][R18.64] ;  /* 0x0000000412457981 */ /* 0x000f64000c1e1500 */
[----:B------:R-:W-:Y:S01]  /*0530*/  IMAD R29, R7, 0x4, R27 ;  /* 0x00000004071d7824 */ /* 0x000fe200078e021b */
[----:B------:R-:W-:Y:S01]  /*0540*/  LEA.HI.X.SX32 R25, R33, R0, 0x1, P0 ;  /* 0x0000000021197211 */ /* 0x000fe200000f0eff */
[----:B------:R0:W5:Y:S01]  /*0550*/  LDG.E.U16 R71, desc[UR4][R22.64] ;  /* 0x0000000416477981 */ /* 0x000162000c1e1500 */
[----:B------:R-:W-:Y:S01]  /*0560*/  LEA R26, P0, R27, R2, 0x1 ;  /* 0x000000021b1a7211 */ /* 0x000fe200078008ff */
[----:B------:R-:W-:-:S02]  /*0570*/  IMAD R31, R7, 0x4, R29 ;  /* 0x00000004071f7824 */ /* 0x000fc400078e021d */
[----:B------:R1:W5:Y:S01]  /*0580*/  LDG.E.U16 R73, desc[UR4][R24.64] ;  /* 0x0000000418497981 */ /* 0x000362000c1e1500 */
[----:B------:R-:W-:Y:S01]  /*0590*/  LEA.HI.X.SX32 R27, R27, R0, 0x1, P0 ;  /* 0x000000001b1b7211 */ /* 0x000fe200000f0eff */
[----:B------:R-:W-:Y:S01]  /*05a0*/  IMAD R33, R7, 0x4, R31 ;  /* 0x0000000407217824 */ /* 0x000fe200078e021f */
[----:B------:R-:W-:-:S03]  /*05b0*/  LEA R20, P0, R29, R2, 0x1 ;  /* 0x000000021d147211 */ /* 0x000fc600078008ff */
[----:B0-----:R-:W-:Y:S01]  /*05c0*/  IMAD R23, R7, 0x4, R33 ;  /* 0x0000000407177824 */ /* 0x001fe200078e0221 */
[----:B------:R-:W-:Y:S01]  /*05d0*/  LEA.HI.X.SX32 R21, R29, R0, 0x1, P0 ;  /* 0x000000001d157211 */ /* 0x000fe200000f0eff */
[----:B------:R0:W5:Y:S01]  /*05e0*/  LDG.E.U16 R75, desc[UR4][R26.64] ;  /* 0x000000041a4b7981 */ /* 0x000162000c1e1500 */
[-C--:B------:R-:W-:Y:S01]  /*05f0*/  LEA R18, P0, R33, R2.reuse, 0x1 ;  /* 0x0000000221127211 */ /* 0x080fe200078008ff */
[----:B-1----:R-:W-:Y:S01]  /*0600*/  IMAD R25, R7, 0x4, R23 ;  /* 0x0000000407197824 */ /* 0x002fe200078e0217 */
[----:B------:R-:W-:Y:S01]  /*0610*/  LEA R28, P1, R31, R2, 0x1 ;  /* 0x000000021f1c7211 */ /* 0x000fe200078208ff */
[----:B------:R1:W5:Y:S01]  /*0620*/  LDG.E.U16 R77, desc[UR4][R20.64] ;  /* 0x00000004144d7981 */ /* 0x000362000c1e1500 */
[-C--:B------:R-:W-:Y:S02]  /*0630*/  LEA.HI.X.SX32 R19, R33, R0.reuse, 0x1, P0 ;  /* 0x0000000021137211 */ /* 0x080fe400000f0eff */
[----:B------:R-:W-:Y:S01]  /*0640*/  LEA.HI.X.SX32 R29, R31, R0, 0x1, P1 ;  /* 0x000000001f1d7211 */ /* 0x000fe200008f0eff */
[----:B------:R-:W-:Y:S01]  /*0650*/  IMAD R31, R7, 0x4, R25 ;  /* 0x00000004071f7824 */ /* 0x000fe200078e0219 */
[----:B------:R-:W-:Y:S01]  /*0660*/  LEA R22, P0, R23, R2, 0x1 ;  /* 0x0000000217167211 */ /* 0x000fe200078008ff */
[----:B------:R-:W5:Y:S02]  /*0670*/  LDG.E.U16 R81, desc[UR4][R18.64] ;  /* 0x0000000412517981 */ /* 0x000f64000c1e1500 */
[----:B------:R-:W-:Y:S01]  /*0680*/  IMAD R33, R7, 0x4, R31 ;  /* 0x0000000407217824 */ /* 0x000fe200078e021f */
[----:B------:R-:W-:Y:S01]  /*0690*/  LEA.HI.X.SX32 R23, R23, R0, 0x1, P0 ;  /* 0x0000000017177211 */ /* 0x000fe200000f0eff */
[----:B------:R1:W5:Y:S01]  /*06a0*/  LDG.E.U16 R79, desc[UR4][R28.64] ;  /* 0x000000041c4f7981 */ /* 0x000362000c1e1500 */
[----:B------:R-:W-:-:S02]  /*06b0*/  LEA R24, P0, R25, R2, 0x1 ;  /* 0x0000000219187211 */ /* 0x000fc400078008ff */
[----:B0-----:R-:W-:Y:S01]  /*06c0*/  LEA R26, P1, R31, R2, 0x1 ;  /* 0x000000021f1a7211 */ /* 0x001fe200078208ff */
[----:B------:R0:W5:Y:S01]  /*06d0*/  LDG.E.U16 R83, desc[UR4][R22.64] ;  /* 0x0000000416537981 */ /* 0x000162000c1e1500 */
[----:B------:R-:W-:Y:S02]  /*06e0*/  LEA.HI.X.SX32 R25, R25, R0, 0x1, P0 ;  /* 0x0000000019197211 */ /* 0x000fe400000f0eff */
[----:B-1----:R-:W-:Y:S01]  /*06f0*/  LEA R20, P0, R33, R2, 0x1 ;  /* 0x0000000221147211 */ /* 0x002fe200078008ff */
[----:B------:R-:W-:-:S03]  /*0700*/  IMAD R29, R7, 0x4, R33 ;  /* 0x00000004071d7824 */ /* 0x000fc600078e0221 */
[-C--:B------:R-:W-:Y:S01]  /*0710*/  LEA.HI.X.SX32 R21, R33, R0.reuse, 0x1, P0 ;  /* 0x0000000021157211 */ /* 0x080fe200000f0eff */
[----:B------:R1:W5:Y:S01]  /*0720*/  LDG.E.U16 R85, desc[UR4][R24.64] ;  /* 0x0000000418557981 */ /* 0x000362000c1e1500 */
[----:B------:R-:W-:Y:S01]  /*0730*/  LEA.HI.X.SX32 R27, R31, R0, 0x1, P1 ;  /* 0x000000001f1b7211 */ /* 0x000fe200008f0eff */
[----:B------:R-:W-:Y:S01]  /*0740*/  IMAD R31, R7, 0x4, R29 ;  /* 0x00000004071f7824 */ /* 0x000fe200078e021d */
[C---:B------:R-:W-:Y:S01]  /*0750*/  LEA R18, P0, R29.reuse, R2, 0x1 ;  /* 0x000000021d127211 */ /* 0x040fe200078008ff */
[----:B------:R-:W5:Y:S03]  /*0760*/  LDG.E.U16 R89, desc[UR4][R20.64] ;  /* 0x0000000414597981 */ /* 0x000f66000c1e1500 */
[----:B------:R-:W-:Y:S01]  /*0770*/  LEA.HI.X.SX32 R19, R29, R0, 0x1, P0 ;  /* 0x000000001d137211 */ /* 0x000fe200000f0eff */
[----:B------:R-:W-:Y:S01]  /*0780*/  IMAD R29, R7, 0x4, R31 ;  /* 0x00000004071d7824 */ /* 0x000fe200078e021f */
[----:B0-----:R-:W-:Y:S01]  /*0790*/  LEA R22, P0, R31, R2, 0x1 ;  /* 0x000000021f167211 */ /* 0x001fe200078008ff */
[----:B------:R0:W5:Y:S02]  /*07a0*/  LDG.E.U16 R87, desc[UR4][R26.64] ;  /* 0x000000041a577981 */ /* 0x000164000c1e1500 */
[----:B------:R-:W-:Y:S01]  /*07b0*/  IMAD R33, R7, 0x4, R29 ;  /* 0x0000000407217824 */ /* 0x000fe200078e021d */
[----:B------:R-:W-:Y:S01]  /*07c0*/  LEA.HI.X.SX32 R23, R31, R0, 0x1, P0 ;  /* 0x000000001f177211 */ /* 0x000fe200000f0eff */
[----:B------:R0:W5:Y:S03]  /*07d0*/  LDG.E.U16 R91, desc[UR4][R18.64] ;  /* 0x00000004125b7981 */ /* 0x000166000c1e1500 */
[----:B-1----:R-:W-:Y:S01]  /*07e0*/  LEA R24, P0, R33, R2, 0x1 ;  /* 0x0000000221187211 */ /* 0x002fe200078008ff */
[----:B------:R1:W5:Y:S01]  /*07f0*/  LDG.E.U16 R93, desc[UR4][R22.64] ;  /* 0x00000004165d7981 */ /* 0x000362000c1e1500 */
[----:B0-----:R-:W-:-:S02]  /*0800*/  IMAD R27, R7, 0x4, R33 ;  /* 0x00000004071b7824 */ /* 0x001fc400078e0221 */
[----:B------:R-:W-:Y:S02]  /*0810*/  LEA.HI.X.SX32 R25, R33, R0, 0x1, P0 ;  /* 0x0000000021197211 */ /* 0x000fe400000f0eff */
[----:B------:R-:W-:Y:S01]  /*0820*/  IMAD R31, R7, 0x4, R27 ;  /* 0x00000004071f7824 */ /* 0x000fe200078e021b */
[C---:B------:R-:W-:Y:S02]  /*0830*/  LEA R20, P0, R27.reuse, R2, 0x1 ;  /* 0x000000021b147211 */ /* 0x040fe400078008ff */
[----:B------:R0:W5:Y:S02]  /*0840*/  LDG.E.U16 R97, desc[UR4][R24.64] ;  /* 0x0000000418617981 */ /* 0x000164000c1e1500 */
[----:B------:R-:W-:Y:S01]  /*0850*/  LEA.HI.X.SX32 R21, R27, R0, 0x1, P0 ;  /* 0x000000001b157211 */ /* 0x000fe200000f0eff */
[----:B------:R-:W-:Y:S01]  /*0860*/  IMAD R27, R7, 0x4, R31 ;  /* 0x00000004071b7824 */ /* 0x000fe200078e021f */
[-C--:B------:R-:W-:Y:S02]  /*0870*/  LEA R28, P1, R29, R2.reuse, 0x1 ;  /* 0x000000021d1c7211 */ /* 0x080fe400078208ff */
[----:B------:R-:W-:Y:S01]  /*0880*/  LEA R18, P0, R31, R2, 0x1 ;  /* 0x000000021f127211 */ /* 0x000fe200078008ff */
[----:B------:R-:W-:Y:S01]  /*0890*/  IMAD R33, R7, 0x4, R27 ;  /* 0x0000000407217824 */ /* 0x000fe200078e021b */
[-C--:B------:R-:W-:Y:S01]  /*08a0*/  LEA.HI.X.SX32 R29, R29, R0.reuse, 0x1, P1 ;  /* 0x000000001d1d7211 */ /* 0x080fe200008f0eff */
[----:B------:R-:W5:Y:S01]  /*08b0*/  LDG.E.U16 R99, desc[UR4][R20.64] ;  /* 0x0000000414637981 */ /* 0x000f62000c1e1500 */
[----:B------:R-:W-:Y:S01]  /*08c0*/  LEA.HI.X.SX32 R19, R31, R0, 0x1, P0 ;  /* 0x000000001f137211 */ /* 0x000fe200000f0eff */
[----:B------:R-:W-:Y:S01]  /*08d0*/  IMAD R31, R7, 0x4, R33 ;  /* 0x00000004071f7824 */ /* 0x000fe200078e0221 */
[C---:B-1----:R-:W-:Y:S01]  /*08e0*/  LEA R22, P0, R33.reuse, R2, 0x1 ;  /* 0x0000000221167211 */ /* 0x042fe200078008ff */
[----:B------:R1:W5:Y:S03]  /*08f0*/  LDG.E.U16 R95, desc[UR4][R28.64] ;  /* 0x000000041c5f7981 */ /* 0x000366000c1e1500 */
[----:B------:R-:W-:Y:S01]  /*0900*/  LEA.HI.X.SX32 R23, R33, R0, 0x1, P0 ;  /* 0x0000000021177211 */ /* 0x000fe200000f0eff */
[----:B------:R1:W5:Y:S01]  /*0910*/  LDG.E.U16 R101, desc[UR4][R18.64] ;  /* 0x0000000412657981 */ /* 0x000362000c1e1500 */
[----:B0-----:R-:W-:-:S02]  /*0920*/  LEA R24, P0, R31, R2, 0x1 ;  /* 0x000000021f187211 */ /* 0x001fc400078008ff */
[----:B------:R-:W-:Y:S01]  /*0930*/  LEA R26, P1, R27, R2, 0x1 ;  /* 0x000000021b1a7211 */ /* 0x000fe200078208ff */
[----:B------:R-:W5:Y:S01]  /*0940*/  LDG.E.U16 R105, desc[UR4][R22.64] ;  /* 0x0000000416697981 */ /* 0x000f62000c1e1500 */
[----:B-1----:R-:W-:Y:S01]  /*0950*/  IMAD R29, R7, 0x4, R31 ;  /* 0x00000004071d7824 */ /* 0x002fe200078e021f */
[----:B------:R-:W-:-:S03]  /*0960*/  LEA.HI.X.SX32 R25, R31, R0, 0x1, P0 ;  /* 0x000000001f197211 */ /* 0x000fc600000f0eff */
[----:B------:R-:W-:Y:S01]  /*0970*/  IMAD R33, R7, 0x4, R29 ;  /* 0x0000000407217824 */ /* 0x000fe200078e021d */
[----:B------:R-:W-:Y:S01]  /*0980*/  LEA.HI.X.SX32 R27, R27, R0, 0x1, P1 ;  /* 0x000000001b1b7211 */ /* 0x000fe200008f0eff */
[----:B------:R-:W5:Y:S02]  /*0990*/  LDG.E.U16 R107, desc[UR4][R24.64] ;  /* 0x00000004186b7981 */ /* 0x000f64000c1e1500 */
[----:B------:R-:W-:Y:S01]  /*09a0*/  IMAD R31, R7, 0x4, R33 ;  /* 0x00000004071f7824 */ /* 0x000fe200078e0221 */
[----:B------:R-:W-:Y:S01]  /*09b0*/  LEA R20, P0, R29, R2, 0x1 ;  /* 0x000000021d147211 */ /* 0x000fe200078008ff */
[----:B------:R0:W5:Y:S02]  /*09c0*/  LDG.E.U16 R103, desc[UR4][R26.64] ;  /* 0x000000041a677981 */ /* 0x000164000c1e1500 */
[----:B------:R-:W-:Y:S01]  /*09d0*/  IMAD R35, R7, 0x4, R31 ;  /* 0x0000000407237824 */ /* 0x000fe200078e021f */
[----:B------:R-:W-:-:S03]  /*09e0*/  LEA.HI.X.SX32 R21, R29, R0, 0x1, P0 ;  /* 0x000000001d157211 */ /* 0x000fc600000f0eff */
[----:B------:R-:W-:Y:S01]  /*09f0*/  IMAD R37, R7, 0x4, R35 ;  /* 0x0000000407257824 */ /* 0x000fe200078e0223 */
[-C--:B------:R-:W-:Y:S01]  /*0a00*/  LEA R18, P0, R31, R2.reuse, 0x1 ;  /* 0x000000021f127211 */ /* 0x080fe200078008ff */
[----:B------:R1:W5:Y:S02]  /*0a10*/  LDG.E.U16 R109, desc[UR4][R20.64] ;  /* 0x00000004146d7981 */ /* 0x000364000c1e1500 */
[----:B0-----:R-:W-:Y:S01]  /*0a20*/  IMAD R27, R7, 0x4, R37 ;  /* 0x00000004071b7824 */ /* 0x001fe200078e0225 */
[----:B------:R-:W-:Y:S02]  /*0a30*/  LEA R28, P1, R33, R2, 0x1 ;  /* 0x00000002211c7211 */ /* 0x000fe400078208ff */
[-C--:B------:R-:W-:Y:S01]  /*0a40*/  LEA.HI.X.SX32 R19, R31, R0.reuse, 0x1, P0 ;  /* 0x000000001f137211 */ /* 0x080fe200000f0eff */
[----:B------:R-:W-:Y:S01]  /*0a50*/  IMAD R31, R7, 0x4, R27 ;  /* 0x00000004071f7824 */ /* 0x000fe200078e021b */
[----:B------:R-:W-:Y:S02]  /*0a60*/  LEA.HI.X.SX32 R29, R33, R0, 0x1, P1 ;  /* 0x00000000211d7211 */ /* 0x000fe400008f0eff */
[----:B------:R-:W-:Y:S01]  /*0a70*/  LEA R22, P0, R35, R2, 0x1 ;  /* 0x0000000223167211 */ /* 0x000fe200078008ff */
[----:B------:R-:W-:Y:S01]  /*0a80*/  IMAD R33, R7, 0x4, R31 ;  /* 0x0000000407217824 */ /* 0x000fe200078e021f */
[----:B------:R-:W5:Y:S02]  /*0a90*/  LDG.E.U16 R113, desc[UR4][R18.64] ;  /* 0x0000000412717981 */ /* 0x000f64000c1e1500 */
[----:B------:R-:W-:Y:S01]  /*0aa0*/  LEA.HI.X.SX32 R23, R35, R0, 0x1, P0 ;  /* 0x0000000023177211 */ /* 0x000fe200000f0eff */
[----:B------:R-:W-:Y:S01]  /*0ab0*/  IMAD R35, R7, 0x4, R33 ;  /* 0x0000000407237824 */ /* 0x000fe200078e0221 */
[----:B------:R-:W-:Y:S01]  /*0ac0*/  LEA R24, P0, R37, R2, 0x1 ;  /* 0x0000000225187211 */ /* 0x000fe200078008ff */
[----:B------:R0:W5:Y:S02]  /*0ad0*/  LDG.E.U16 R111, desc[UR4][R28.64] ;  /* 0x000000041c6f7981 */ /* 0x000164000c1e1500 */
[----:B------:R-:W-:Y:S01]  /*0ae0*/  IMAD R39, R7, 0x4, R35 ;  /* 0x0000000407277824 */ /* 0x000fe200078e0223 */
[----:B------:R-:W-:Y:S01]  /*0af0*/  LEA.HI.X.SX32 R25, R37, R0, 0x1, P0 ;  /* 0x0000000025197211 */ /* 0x000fe200000f0eff */
[----:B------:R0:W5:Y:S01]  /*0b00*/  LDG.E.U16 R115, desc[UR4][R22.64] ;  /* 0x0000000416737981 */ /* 0x000162000c1e1500 */
[----:B-1----:R-:W-:-:S02]  /*0b10*/  LEA R20, P0, R31, R2, 0x1 ;  /* 0x000000021f147211 */ /* 0x002fc400078008ff */
[----:B------:R-:W-:Y:S01]  /*0b20*/  LEA R26, P1, R27, R2, 0x1 ;  /* 0x000000021b1a7211 */ /* 0x000fe200078208ff */
[----:B------:R1:W5:Y:S01]  /*0b30*/  LDG.E.U16 R117, desc[UR4][R24.64] ;  /* 0x0000000418757981 */ /* 0x000362000c1e1500 */
[----:B0-----:R-:W-:Y:S01]  /*0b40*/  IMAD R29, R7, 0x4, R39 ;  /* 0x00000004071d7824 */ /* 0x001fe200078e0227 */
[----:B------:R-:W-:-:S03]  /*0b50*/  LEA.HI.X.SX32 R21, R31, R0, 0x1, P0 ;  /* 0x000000001f157211 */ /* 0x000fc600000f0eff */
[----:B------:R-:W-:Y:S01]  /*0b60*/  IMAD R37, R7, 0x4, R29 ;  /* 0x0000000407257824 */ /* 0x000fe200078e021d */
[----:B------:R-:W-:Y:S01]  /*0b70*/  LEA R18, P0, R33, R2, 0x1 ;  /* 0x0000000221127211 */ /* 0x000fe200078008ff */
[----:B------:R-:W5:Y:S02]  /*0b80*/  LDG.E.U16 R121, desc[UR4][R20.64] ;  /* 0x0000000414797981 */ /* 0x000f64000c1e1500 */
[----:B------:R-:W-:Y:S01]  /*0b90*/  IMAD R31, R7, 0x4, R37 ;  /* 0x00000004071f7824 */ /* 0x000fe200078e0225 */
[----:B------:R-:W-:-:S03]  /*0ba0*/  LEA.HI.X.SX32 R19, R33, R0, 0x1, P0 ;  /* 0x0000000021137211 */ /* 0x000fc600000f0eff */
[----:B------:R-:W-:Y:S01]  /*0bb0*/  IMAD R33, R7, 0x4, R31 ;  /* 0x0000000407217824 */ /* 0x000fe200078e021f */
[----:B------:R-:W-:Y:S01]  /*0bc0*/  LEA R22, P0, R35, R2, 0x1 ;  /* 0x0000000223167211 */ /* 0x000fe200078008ff */
[----:B------:R-:W5:Y:S01]  /*0bd0*/  LDG.E.U16 R123, desc[UR4][R18.64] ;  /* 0x00000004127b7981 */ /* 0x000f62000c1e1500 */
[----:B------:R-:W-:Y:S01]  /*0be0*/  LEA.HI.X.SX32 R27, R27, R0, 0x1, P1 ;  /* 0x000000001b1b7211 */ /* 0x000fe200008f0eff */
[----:B------:R-:W-:Y:S01]  /*0bf0*/  IMAD R41, R7, 0x4, R33 ;  /* 0x0000000407297824 */ /* 0x000fe200078e0221 */
[----:B-1----:R-:W-:Y:S02]  /*0c00*/  LEA R24, P1, R39, R2, 0x1 ;  /* 0x0000000227187211 */ /* 0x002fe400078208ff */
[-C--:B------:R-:W-:Y:S01]  /*0c10*/  LEA.HI.X.SX32 R23, R35, R0.reuse, 0x1, P0 ;  /* 0x0000000023177211 */ /* 0x080fe200000f0eff */
[----:B------:R-:W-:Y:S01]  /*0c20*/  IMAD R35, R7, 0x4, R41 ;  /* 0x0000000407237824 */ /* 0x000fe200078e0229 */
[----:B------:R0:W5:Y:S01]  /*0c30*/  LDG.E.U16 R119, desc[UR4][R26.64] ;  /* 0x000000041a777981 */ /* 0x000162000c1e1500 */
[----:B------:R-:W-:-:S02]  /*0c40*/  LEA.HI.X.SX32 R25, R39, R0, 0x1, P1 ;  /* 0x0000000027197211 */ /* 0x000fc400008f0eff */
[----:B------:R-:W-:Y:S01]  /*0c50*/  IMAD R39, R7, 0x4, R35 ;  /* 0x0000000407277824 */ /* 0x000fe200078e0223 */
[----:B------:R1:W5:Y:S01]  /*0c60*/  LDG.E.U16 R125, desc[UR4][R22.64] ;  /* 0x00000004167d7981 */ /* 0x000362000c1e1500 */
[-C--:B0-----:R-:W-:Y:S02]  /*0c70*/  LEA R26, P0, R29, R2.reuse, 0x1 ;  /* 0x000000021d1a7211 */ /* 0x081fe400078008ff */
[----:B------:R-:W-:Y:S01]  /*0c80*/  IMAD R43, R7, 0x4, R39 ;  /* 0x00000004072b7824 */ /* 0x000fe200078e0227 */
[----:B------:R-:W-:Y:S01]  /*0c90*/  LEA R28, P1, R33, R2, 0x1 ;  /* 0x00000002211c7211 */ /* 0x000fe200078208ff */
[----:B------:R0:W5:Y:S01]  /*0ca0*/  LDG.E.U16 R127, desc[UR4][R24.64] ;  /* 0x00000004187f7981 */ /* 0x000162000c1e1500 */
[----:B------:R-:W-:Y:S02]  /*0cb0*/  LEA.HI.X.SX32 R27, R29, R0, 0x1, P0 ;  /* 0x000000001d1b7211 */ /* 0x000fe400000f0eff */
[----:B------:R-:W-:Y:S02]  /*0cc0*/  LEA R20, P0, R37, R2, 0x1 ;  /* 0x0000000225147211 */ /* 0x000fe400078008ff */
[-C--:B------:R-:W-:Y:S01]  /*0cd0*/  LEA.HI.X.SX32 R29, R33, R0.reuse, 0x1, P1 ;  /* 0x00000000211d7211 */ /* 0x080fe200008f0eff */
[----:B------:R0:W5:Y:S01]  /*0ce0*/  LDG.E.U16 R129, desc[UR4][R26.64] ;  /* 0x000000041a817981 */ /* 0x000162000c1e1500 */
[----:B------:R-:W-:Y:S01]  /*0cf0*/  LEA.HI.X.SX32 R21, R37, R0, 0x1, P0 ;  /* 0x0000000025157211 */ /* 0x000fe200000f0eff */
[----:B------:R-:W-:Y:S01]  /*0d00*/  IMAD R37, R7, 0x4, R43 ;  /* 0x0000000407257824 */ /* 0x000fe200078e022b */
[----:B------:R-:W-:Y:S01]  /*0d10*/  LEA R18, P0, R31, R2, 0x1 ;  /* 0x000000021f127211 */ /* 0x000fe200078008ff */
[----:B------:R-:W5:Y:S02]  /*0d20*/  LDG.E.U16 R135, desc[UR4][R28.64] ;  /* 0x000000041c877981 */ /* 0x000f64000c1e1500 */
[----:B------:R-:W-:Y:S01]  /*0d30*/  IMAD R45, R7, 0x4, R37 ;  /* 0x00000004072d7824 */ /* 0x000fe200078e0225 */
[----:B------:R-:W-:Y:S01]  /*0d40*/  LEA.HI.X.SX32 R19, R31, R0, 0x1, P0 ;  /* 0x000000001f137211 */ /* 0x000fe200000f0eff */
[----:B------:R-:W5:Y:S02]  /*0d50*/  LDG.E.U16 R131, desc[UR4][R20.64] ;  /* 0x0000000414837981 */ /* 0x000f64000c1e1500 */
[----:B------:R-:W-:Y:S01]  /*0d60*/  IMAD R47, R7, 0x4, R45 ;  /* 0x00000004072f7824 */ /* 0x000fe200078e022d */
[----:B-1----:R-:W-:Y:S01]  /*0d70*/  LEA R22, P0, R35, R2, 0x1 ;  /* 0x0000000223167211 */ /* 0x002fe200078008ff */
[----:B------:R1:W5:Y:S02]  /*0d80*/  LDG.E.U16 R133, desc[UR4][R18.64] ;  /* 0x0000000412857981 */ /* 0x000364000c1e1500 */
[----:B------:R-:W-:Y:S01]  /*0d90*/  IMAD R31, R7, 0x4, R47 ;  /* 0x00000004071f7824 */ /* 0x000fe200078e022f */
[----:B------:R-:W-:-:S03]  /*0da0*/  LEA.HI.X.SX32 R23, R35, R0, 0x1, P0 ;  /* 0x0000000023177211 */ /* 0x000fc600000f0eff */
[----:B------:R-:W-:Y:S01]  /*0db0*/  IMAD R49, R7, 0x4, R31 ;  /* 0x0000000407317824 */ /* 0x000fe200078e021f */
[----:B0-----:R-:W-:Y:S01]  /*0dc0*/  LEA R24, P0, R43, R2, 0x1 ;  /* 0x000000022b187211 */ /* 0x001fe200078008ff */
[----:B------:R0:W5:Y:S02]  /*0dd0*/  LDG.E.U16 R137, desc[UR4][R22.64] ;  /* 0x0000000416897981 */ /* 0x000164000c1e1500 */
[----:B------:R-:W-:Y:S01]  /*0de0*/  IMAD R33, R7, 0x4, R49 ;  /* 0x0000000407217824 */ /* 0x000fe200078e0231 */
[----:B------:R-:W-:-:S03]  /*0df0*/  LEA.HI.X.SX32 R25, R43, R0, 0x1, P0 ;  /* 0x000000002b197211 */ /* 0x000fc600000f0eff */
[----:B------:R-:W-:Y:S01]  /*0e00*/  IMAD R43, R7, 0x4, R33 ;  /* 0x00000004072b7824 */ /* 0x000fe200078e0221 */
[----:B------:R-:W-:Y:S01]  /*0e10*/  LEA R26, P1, R45, R2, 0x1 ;  /* 0x000000022d1a7211 */ /* 0x000fe200078208ff */
[----:B------:R-:W5:Y:S02]  /*0e20*/  LDG.E.U16 R139, desc[UR4][R24.64] ;  /* 0x00000004188b7981 */ /* 0x000f64000c1e1500 */
[----:B-1----:R-:W-:Y:S01]  /*0e30*/  IMAD R19, R7, 0x4, R43 ;  /* 0x0000000407137824 */ /* 0x002fe200078e022b */
[----:B------:R-:W-:Y:S02]  /*0e40*/  LEA.HI.X.SX32 R27, R45, R0, 0x1, P1 ;  /* 0x000000002d1b7211 */ /* 0x000fe400008f0eff */
[-C--:B------:R-:W-:Y:S01]  /*0e50*/  LEA R20, P0, R31, R2.reuse, 0x1 ;  /* 0x000000021f147211 */ /* 0x080fe200078008ff */
[----:B------:R-:W-:Y:S01]  /*0e60*/  IMAD R45, R7, 0x4, R19 ;  /* 0x00000004072d7824 */ /* 0x000fe200078e0213 */
[----:B------:R-:W-:Y:S01]  /*0e70*/  LEA R30, P1, R19, R2, 0x1 ;  /* 0x00000002131e7211 */ /* 0x000fe200078208ff */
[----:B------:R1:W5:Y:S01]  /*0e80*/  LDG.E.U16 R141, desc[UR4][R26.64] ;  /* 0x000000041a8d7981 */ /* 0x000362000c1e1500 */
[----:B------:R-:W-:Y:S01]  /*0e90*/  LEA.HI.X.SX32 R21, R31, R0, 0x1, P0 ;  /* 0x000000001f157211 */ /* 0x000fe200000f0eff */
[----:B------:R-:W-:Y:S01]  /*0ea0*/  IMAD R35, R7, 0x4, R45 ;  /* 0x0000000407237824 */ /* 0x000fe200078e022d */
[----:B------:R-:W-:-:S02]  /*0eb0*/  LEA R28, P0, R33, R2, 0x1 ;  /* 0x00000002211c7211 */ /* 0x000fc400078008ff */
[-C--:B------:R-:W-:Y:S01]  /*0ec0*/  LEA.HI.X.SX32 R31, R19, R0.reuse, 0x1, P1 ;  /* 0x00000000131f7211 */ /* 0x080fe200008f0eff */
[----:B------:R1:W5:Y:S01]  /*0ed0*/  LDG.E.U16 R143, desc[UR4][R20.64] ;  /* 0x00000004148f7981 */ /* 0x000362000c1e1500 */
[----:B------:R-:W-:Y:S02]  /*0ee0*/  LEA.HI.X.SX32 R29, R33, R0, 0x1, P0 ;  /* 0x00000000211d7211 */ /* 0x000fe400000f0eff */
[----:B------:R-:W-:Y:S01]  /*0ef0*/  LEA R32, P0, R35, R2, 0x1 ;  /* 0x0000000223207211 */ /* 0x000fe200078008ff */
[----:B------:R-:W-:Y:S01]  /*0f00*/  IMAD R51, R7, 0x4, R35 ;  /* 0x0000000407337824 */ /* 0x000fe200078e0223 */
[----:B------:R-:W5:Y:S02]  /*0f10*/  LDG.E.U16 R147, desc[UR4][R30.64] ;  /* 0x000000041e937981 */ /* 0x000f64000c1e1500 */
[----:B------:R-:W-:Y:S02]  /*0f20*/  LEA.HI.X.SX32 R33, R35, R0, 0x1, P0 ;  /* 0x0000000023217211 */ /* 0x000fe400000f0eff */
[----:B------:R-:W-:Y:S01]  /*0f30*/  LEA R18, P0, R41, R2, 0x1 ;  /* 0x0000000229127211 */ /* 0x000fe200078008ff */
[----:B------:R-:W-:Y:S01]  /*0f40*/  IMAD R53, R7, 0x4, R51 ;  /* 0x0000000407357824 */ /* 0x000fe200078e0233 */
[----:B------:R-:W5:Y:S02]  /*0f50*/  LDG.E.U16 R145, desc[UR4][R28.64] ;  /* 0x000000041c917981 */ /* 0x000f64000c1e1500 */
[----:B------:R-:W-:-:S02]  /*0f60*/  LEA.HI.X.SX32 R19, R41, R0, 0x1, P0 ;  /* 0x0000000029137211 */ /* 0x000fc400000f0eff */
[-C--:B0-----:R-:W-:Y:S01]  /*0f70*/  LEA R22, P0, R37, R2.reuse, 0x1 ;  /* 0x0000000225167211 */ /* 0x081fe200078008ff */
[----:B------:R-:W5:Y:S01]  /*0f80*/  LDG.E.U16 R149, desc[UR4][R32.64] ;  /* 0x0000000420957981 */ /* 0x000f62000c1e1500 */
[----:B------:R-:W-:Y:S02]  /*0f90*/  LEA R34, P1, R53, R2, 0x1 ;  /* 0x0000000235227211 */ /* 0x000fe400078208ff */
[----:B------:R-:W-:Y:S02]  /*0fa0*/  LEA.HI.X.SX32 R23, R37, R0, 0x1, P0 ;  /* 0x0000000025177211 */ /* 0x000fe400000f0eff */
[----:B-1----:R-:W-:Y:S02]  /*0fb0*/  LEA R26, P0, R49, R2, 0x1 ;  /* 0x00000002311a7211 */ /* 0x002fe400078008ff */
[----:B------:R-:W-:Y:S02]  /*0fc0*/  LEA.HI.X.SX32 R35, R53, R0, 0x1, P1 ;  /* 0x0000000035237211 */ /* 0x000fe400008f0eff */
[----:B------:R-:W-:Y:S01]  /*0fd0*/  LEA R20, P1, R39, R2, 0x1 ;  /* 0x0000000227147211 */ /* 0x000fe200078208ff */
[----:B------:R-:W5:Y:S01]  /*0fe0*/  LDG.E.U16 R33, desc[UR4][R22.64] ;  /* 0x0000000416217981 */ /* 0x000f62000c1e1500 */
[----:B------:R-:W-:-:S02]  /*0ff0*/  LEA.HI.X.SX32 R27, R49, R0, 0x1, P0 ;  /* 0x00000000311b7211 */ /* 0x000fc400000f0eff */
[----:B------:R-:W-:Y:S01]  /*1000*/  LEA R6, P0, R43, R2, 0x1 ;  /* 0x000000022b067211 */ /* 0x000fe200078008ff */
[----:B------:R-:W-:Y:S01]  /*1010*/  IMAD R53, R7, 0x4, R53 ;  /* 0x0000000407357824 */ /* 0x000fe200078e0235 */
[-C--:B------:R-:W-:Y:S01]  /*1020*/  LEA.HI.X.SX32 R21, R39, R0.reuse, 0x1, P1 ;  /* 0x0000000027157211 */ /* 0x080fe200008f0eff */
[----:B------:R-:W5:Y:S01]  /*1030*/  LDG.E.U16 R35, desc[UR4][R34.64] ;  /* 0x0000000422237981 */ /* 0x000f62000c1e1500 */
[----:B------:R-:W-:-:S03]  /*1040*/  LEA.HI.X.SX32 R7, R43, R0, 0x1, P0 ;  /* 0x000000002b077211 */ /* 0x000fc600000f0eff */
[----:B------:R0:W5:Y:S01]  /*1050*/  LDG.E.U16 R39, desc[UR4][R18.64] ;  /* 0x0000000412277981 */ /* 0x000162000c1e1500 */
[----:B------:R-:W-:-:S03]  /*1060*/  LEA R24, P1, R47, R2, 0x1 ;  /* 0x000000022f187211 */ /* 0x000fc600078208ff */
[----:B------:R-:W5:Y:S04]  /*1070*/  LDG.E.U16 R7, desc[UR4][R6.64] ;  /* 0x0000000406077981 */ /* 0x000f68000c1e1500 */
[----:B------:R1:W5:Y:S01]  /*1080*/  LDG.E.U16 R31, desc[UR4][R20.64] ;  /* 0x00000004141f7981 */ /* 0x000362000c1e1500 */
[----:B0-----:R-:W-:-:S03]  /*1090*/  LEA R18, P0, R51, R2, 0x1 ;  /* 0x0000000233127211 */ /* 0x001fc600078008ff */
[----:B------:R-:W5:Y:S01]  /*10a0*/  LDG.E.U16 R27, desc[UR4][R26.64] ;  /* 0x000000041a1b7981 */ /* 0x000f62000c1e1500 */
[-C--:B------:R-:W-:Y:S02]  /*10b0*/  LEA.HI.X.SX32 R19, R51, R0.reuse, 0x1, P0 ;  /* 0x0000000033137211 */ /* 0x080fe400000f0eff */
[----:B------:R-:W-:-:S04]  /*10c0*/  LEA.HI.X.SX32 R25, R47, R0, 0x1, P1 ;  /* 0x000000002f197211 */ /* 0x000fc800008f0eff */
[----:B------:R-:W5:Y:S01]  /*10d0*/  LDG.E.U16 R19, desc[UR4][R18.64] ;  /* 0x0000000412137981 */ /* 0x000f62000c1e1500 */
[----:B------:R-:W-:-:S03]  /*10e0*/  LEA R28, P1, R45, R2, 0x1 ;  /* 0x000000022d1c7211 */ /* 0x000fc600078208ff */
[----:B------:R-:W5:Y:S01]  /*10f0*/  LDG.E.U16 R25, desc[UR4][R24.64] ;  /* 0x0000000418197981 */ /* 0x000f62000c1e1500 */
[----:B------:R-:W-:Y:S02]  /*1100*/  LEA.HI.X.SX32 R29, R45, R0, 0x1, P1 ;  /* 0x000000002d1d7211 */ /* 0x000fe400008f0eff */
[----:B-1----:R-:W-:-:S04]  /*1110*/  LEA R20, P1, R53, R2, 0x1 ;  /* 0x0000000235147211 */ /* 0x002fc800078208ff */
[----:B------:R-:W-:Y:S01]  /*1120*/  LEA.HI.X.SX32 R21, R53, R0, 0x1, P1 ;  /* 0x0000000035157211 */ /* 0x000fe200008f0eff */
[----:B------:R-:W5:Y:S04]  /*1130*/  LDG.E.U16 R29, desc[UR4][R28.64] ;  /* 0x000000041c1d7981 */ /* 0x000f68000c1e1500 */
[----:B------:R0:W5:Y:S01]  /*1140*/  LDG.E.U16 R37, desc[UR4][R20.64] ;  /* 0x0000000414257981 */ /* 0x000162000c1e1500 */
[----:B------:R-:W1:Y:S01]  /*1150*/  S2R R43, SR_CgaCtaId ;  /* 0x00000000002b7919 */ /* 0x000e620000008800 */
[C---:B------:R-:W-:Y:S02]  /*1160*/  LOP3.LUT R8, R122.reuse, 0xff, RZ, 0xc0, !PT ;  /* 0x000000ff7a087812 */ /* 0x040fe400078ec0ff */
[----:B------:R-:W-:Y:S02]  /*1170*/  LOP3.LUT R23, R122, 0xc0, RZ, 0xc0, !PT ;  /* 0x000000c07a177812 */ /* 0x000fe400078ec0ff */
[----:B------:R-:W-:Y:S01]  /*1180*/  MOV R252, 0x400 ;  /* 0x0000040000fc7802 */ /* 0x000fe20000000f00 */
[----:B------:R-:W-:Y:S01]  /*1190*/  IMAD.SHL.U32 R0, R8, 0x2, RZ ;  /* 0x0000000208007824 */ /* 0x000fe200078e00ff */
[----:B------:R-:W-:-:S04]  /*11a0*/  SHF.R.U32.HI R41, RZ, 0x2, R23 ;  /* 0x00000002ff297819 */ /* 0x000fc80000011617 */
[----:B------:R-:W-:Y:S01]  /*11b0*/  LOP3.LUT R41, R0, R41, RZ, 0x3c, !PT ;  /* 0x0000002900297212 */ /* 0x000fe200078e3cff */
[----:B------:R-:W-:Y:S01]  /*11c0*/  VIADD R124, R3, 0x40 ;  /* 0x00000040037c7836 */ /* 0x000fe20000000000 */
[----:B-1----:R-:W-:-:S05]  /*11d0*/  LEA R252, R43, R252, 0x18 ;  /* 0x000000fc2bfc7211 */ /* 0x002fca00078ec0ff */
[C---:B------:R-:W-:Y:S01]  /*11e0*/  IMAD.IADD R0, R41.reuse, 0x1, R252 ;  /* 0x0000000129007824 */ /* 0x040fe200078e02fc */
[----:B------:R-:W-:-:S05]  /*11f0*/  LOP3.LUT R41, R41, 0x40, RZ, 0x3c, !PT ;  /* 0x0000004029297812 */ /* 0x000fca00078e3cff */
[----:B------:R-:W-:Y:S01]  /*1200*/  IMAD.IADD R2, R252, 0x1, R41 ;  /* 0x00000001fc027824 */ /* 0x000fe200078e0229 */
[----:B--2---:R-:W-:Y:S04]  /*1210*/  STS.U16 [R0], R5 ;  /* 0x0000000500007388 */ /* 0x004fe80000000400 */
[----:B---3--:R-:W-:Y:S04]  /*1220*/  STS.U16 [R0+0x400], R9 ;  /* 0x0004000900007388 */ /* 0x008fe80000000400 */
[----:B----4-:R-:W-:Y:S04]  /*1230*/  STS.U16 [R0+0x800], R15 ;  /* 0x0008000f00007388 */ /* 0x010fe80000000400 */
[----:B-----5:R-:W-:Y:S04]  /*1240*/  STS.U16 [R0+0xc00], R55 ;  /* 0x000c003700007388 */ /* 0x020fe80000000400 */
[----:B------:R-:W-:Y:S04]  /*1250*/  STS.U16 [R0+0x1000], R59 ;  /* 0x0010003b00007388 */ /* 0x000fe80000000400 */
        /* <DEDUP_REMOVED lines=11> */
[----:B------:R-:W-:Y:S01]  /*1310*/  STS.U16 [R0+0x3c00], R103 ;  /* 0x003c006700007388 */ /* 0x000fe20000000400 */
[----:B------:R-:W-:Y:S01]  /*1320*/  ISETP.GE.AND P0, PT, R124, 0x1, PT ;  /* 0x000000017c00780c */ /* 0x000fe20003f06270 */
[----:B0-----:R-:W-:Y:S01]  /*1330*/  IMAD.MOV.U32 R21, RZ, RZ, -0x800000 ;  /* 0xff800000ff157424 */ /* 0x001fe200078e00ff */
[----:B------:R-:W-:Y:S01]  /*1340*/  CS2R R40, SRZ ;  /* 0x0000000000287805 */ /* 0x000fe2000001ff00 */
        /* <DEDUP_REMOVED lines=14> */
[----:B------:R0:W-:Y:S04]  /*1430*/  STS.U16 [R0+0x7c00], R35 ;  /* 0x007c002300007388 */ /* 0x0001e80000000400 */
        /* <DEDUP_REMOVED lines=16> */
[----:B------:R-:W-:Y:S01]  /*1540*/  IMAD.MOV.U32 R18, RZ, RZ, 0x3f800000 ;  /* 0x3f800000ff127424 */ /* 0x000fe200078e00ff */
[----:B0-----:R-:W-:Y:S01]  /*1550*/  CS2R R34, SRZ ;  /* 0x0000000000227805 */ /* 0x001fe2000001ff00 */
[----:B------:R-:W-:Y:S01]  /*1560*/  IMAD.MOV.U32 R20, RZ, RZ, -0x800000 ;  /* 0xff800000ff147424 */ /* 0x000fe200078e00ff */
[----:B------:R0:W-:Y:S01]  /*1570*/  STS.U16 [R2+0xa00], R17 ;  /* 0x000a001102007388 */ /* 0x0001e20000000400 */
[----:B------:R-:W-:-:S02]  /*1580*/  CS2R R42, SRZ ;  /* 0x00000000002a7805 */ /* 0x000fc4000001ff00 */
[----:B------:R-:W-:Y:S02]  /*1590*/  CS2R R44, SRZ ;  /* 0x00000000002c7805 */ /* 0x000fe4000001ff00 */
[----:B------:R-:W-:Y:S01]  /*15a0*/  CS2R R46, SRZ ;  /* 0x00000000002e7805 */ /* 0x000fe2000001ff00 */
[----:B------:R1:W-:Y:S01]  /*15b0*/  STS.U16 [R2+0xe00], R57 ;  /* 0x000e003902007388 */ /* 0x0003e20000000400 */
[----:B------:R-:W-:Y:S02]  /*15c0*/  CS2R R48, SRZ ;  /* 0x0000000000307805 */ /* 0x000fe4000001ff00 */
[----:B------:R-:W-:Y:S02]  /*15d0*/  CS2R R50, SRZ ;  /* 0x0000000000327805 */ /* 0x000fe4000001ff00 */
[----:B------:R-:W-:Y:S01]  /*15e0*/  CS2R R52, SRZ ;  /* 0x0000000000347805 */ /* 0x000fe2000001ff00 */
[----:B------:R2:W-:Y:S01]  /*15f0*/  STS.U16 [R2+0x1200], R61 ;  /* 0x0012003d02007388 */ /* 0x0005e20000000400 */
[----:B------:R-:W-:Y:S01]  /*1600*/  CS2R R54, SRZ ;  /* 0x0000000000367805 */ /* 0x000fe2000001ff00 */
[----:B0-----:R-:W-:Y:S01]  /*1610*/  IMAD.MOV.U32 R17, RZ, RZ, 0x3f800000 ;  /* 0x3f800000ff117424 */ /* 0x001fe200078e00ff */
[----:B------:R-:W-:Y:S01]  /*1620*/  CS2R R58, SRZ ;  /* 0x00000000003a7805 */ /* 0x000fe2000001ff00 */
[----:B------:R0:W-:Y:S01]  /*1630*/  STS.U16 [R2+0x1600], R65 ;  /* 0x0016004102007388 */ /* 0x0001e20000000400 */
[----:B------:R-:W-:-:S02]  /*1640*/  CS2R R62, SRZ ;  /* 0x00000000003e7805 */ /* 0x000fc4000001ff00 */
[----:B-1----:R-:W-:Y:S02]  /*1650*/  CS2R R56, SRZ ;  /* 0x0000000000387805 */ /* 0x002fe4000001ff00 */
[----:B------:R-:W-:Y:S01]  /*1660*/  CS2R R66, SRZ ;  /* 0x0000000000427805 */ /* 0x000fe2000001ff00 */
[----:B------:R1:W-:Y:S01]  /*1670*/  STS.U16 [R2+0x1a00], R69 ;  /* 0x001a004502007388 */ /* 0x0003e20000000400 */
[----:B------:R-:W-:Y:S02]  /*1680*/  CS2R R70, SRZ ;  /* 0x0000000000467805 */ /* 0x000fe4000001ff00 */
[----:B--2---:R-:W-:Y:S02]  /*1690*/  CS2R R60, SRZ ;  /* 0x00000000003c7805 */ /* 0x004fe4000001ff00 */
[----:B------:R-:W-:Y:S01]  /*16a0*/  CS2R R74, SRZ ;  /* 0x00000000004a7805 */ /* 0x000fe2000001ff00 */
[----:B------:R2:W-:Y:S01]  /*16b0*/  STS.U16 [R2+0x1e00], R73 ;  /* 0x001e004902007388 */ /* 0x0005e20000000400 */
[----:B------:R-:W-:-:S02]  /*16c0*/  CS2R R78, SRZ ;  /* 0x00000000004e7805 */ /* 0x000fc4000001ff00 */
[----:B0-----:R-:W-:Y:S02]  /*16d0*/  CS2R R64, SRZ ;  /* 0x0000000000407805 */ /* 0x001fe4000001ff00 */
[----:B------:R-:W-:Y:S01]  /*16e0*/  CS2R R82, SRZ ;  /* 0x0000000000527805 */ /* 0x000fe2000001ff00 */
[----:B------:R0:W-:Y:S01]  /*16f0*/  STS.U16 [R2+0x2200], R77 ;  /* 0x0022004d02007388 */ /* 0x0001e20000000400 */
[----:B------:R-:W-:Y:S02]  /*1700*/  CS2R R86, SRZ ;  /* 0x0000000000567805 */ /* 0x000fe4000001ff00 */
[----:B-1----:R-:W-:Y:S02]  /*1710*/  CS2R R68, SRZ ;  /* 0x0000000000447805 */ /* 0x002fe4000001ff00 */
[C---:B------:R-:W-:Y:S01]  /*1720*/  LOP3.LUT R5, R122.reuse, 0x60, RZ, 0xc0, !PT ;  /* 0x000000607a057812 */ /* 0x040fe200078ec0ff */
[----:B------:R1:W-:Y:S01]  /*1730*/  STS.U16 [R2+0x2600], R81 ;  /* 0x0026005102007388 */ /* 0x0003e20000000400 */
[----:B------:R-:W-:-:S02]  /*1740*/  LOP3.LUT R6, R122, 0x1c, RZ, 0xc0, !PT ;  /* 0x0000001c7a067812 */ /* 0x000fc400078ec0ff */
[----:B--2---:R-:W-:Y:S01]  /*1750*/  CS2R R72, SRZ ;  /* 0x0000000000487805 */ /* 0x004fe2000001ff00 */
[----:B------:R2:W-:Y:S01]  /*1760*/  STS.U16 [R2+0x2a00], R85 ;  /* 0x002a005502007388 */ /* 0x0005e20000000400 */
[----:B0-----:R-:W-:-:S03]  /*1770*/  CS2R R76, SRZ ;  /* 0x00000000004c7805 */ /* 0x001fc6000001ff00 */
[----:B------:R0:W-:Y:S01]  /*1780*/  STS.U16 [R2+0x5e00], R39 ;  /* 0x005e002702007388 */ /* 0x0001e20000000400 */
[----:B-1----:R-:W-:-:S03]  /*1790*/  CS2R R80, SRZ ;  /* 0x0000000000507805 */ /* 0x002fc6000001ff00 */
[----:B------:R1:W-:Y:S01]  /*17a0*/  STS.U16 [R2+0x6200], R31 ;  /* 0x0062001f02007388 */ /* 0x0003e20000000400 */
[----:B--2---:R-:W-:-:S03]  /*17b0*/  CS2R R84, SRZ ;  /* 0x0000000000547805 */ /* 0x004fc6000001ff00 */
        /* <DEDUP_REMOVED lines=9> */
[----:B-1----:R-:W-:Y:S02]  /*1850*/  CS2R R26, SRZ ;  /* 0x00000000001a7805 */ /* 0x002fe4000001ff00 */
[----:B--2---:R-:W-:Y:S02]  /*1860*/  CS2R R28, SRZ ;  /* 0x00000000001c7805 */ /* 0x004fe4000001ff00 */
[----:B0-----:R-:W-:Y:S01]  /*1870*/  CS2R R36, SRZ ;  /* 0x0000000000247805 */ /* 0x001fe2000001ff00 */
[----:B------:R-:W-:Y:S06]  /*1880*/  @!P0 BRA `(.L_x_0) ;  /* 0x0000006400e88947 */ /* 0x000fec0003800000 */
[----:B------:R-:W0:Y:S01]  /*1890*/  LDC R37, c[0x0][0x268] ;  /* 0x00009a00ff257b82 */ /* 0x000e220000000800 */
[----:B------:R-:W-:Y:S01]  /*18a0*/  SHF.R.U32.HI R5, RZ, 0x1, R5 ;  /* 0x00000001ff057819 */ /* 0x000fe20000011605 */
[----:B------:R-:W-:Y:S01]  /*18b0*/  VIADD R7, R252, 0x8000 ;  /* 0x00008000fc077836 */ /* 0x000fe20000000000 */
[----:B------:R-:W-:Y:S02]  /*18c0*/  CS2R R38, SRZ ;  /* 0x0000000000267805 */ /* 0x000fe4000001ff00 */
[----:B------:R-:W-:Y:S02]  /*18d0*/  CS2R R40, SRZ ;  /* 0x0000000000287805 */ /* 0x000fe4000001ff00 */
[----:B------:R-:W-:Y:S02]  /*18e0*/  LEA.HI R6, R6, R5, RZ, 0x1e ;  /* 0x0000000506067211 */ /* 0x000fe400078ff0ff */
[----:B------:R-:W-:Y:S02]  /*18f0*/  CS2R R42, SRZ ;  /* 0x00000000002a7805 */ /* 0x000fe4000001ff00 */
[----:B------:R-:W-:Y:S01]  /*1900*/  SHF.R.U32.HI R251, RZ, 0x4, R7 ;  /* 0x00000004fffb7819 */ /* 0x000fe20000011607 */
[----:B------:R-:W1:Y:S01]  /*1910*/  LDC R5, c[0x0][0x258] ;  /* 0x00009600ff057b82 */ /* 0x000e620000000800 */
[----:B------:R-:W-:Y:S01]  /*1920*/  CS2R R44, SRZ ;  /* 0x00000000002c7805 */ /* 0x000fe2000001ff00 */
[----:B------:R-:W-:Y:S01]  /*1930*/  IMAD.IADD R3, R3, 0x1, R6 ;  /* 0x0000000103037824 */ /* 0x000fe200078e0206 */
[----:B------:R-:W-:Y:S01]  /*1940*/  SGXT.U32 R251, R251, 0xe ;  /* 0x0000000efbfb781a */ /* 0x000fe20000000000 */
[----:B------:R-:W-:Y:S01]  /*1950*/  IMAD.MOV.U32 R6, RZ, RZ, RZ ;  /* 0x000000ffff067224 */ /* 0x000fe200078e00ff */
[----:B------:R-:W-:-:S02]  /*1960*/  CS2R R46, SRZ ;  /* 0x00000000002e7805 */ /* 0x000fc4000001ff00 */
[----:B------:R-:W-:Y:S02]  /*1970*/  CS2R R48, SRZ ;  /* 0x0000000000307805 */ /* 0x000fe4000001ff00 */
[----:B------:R-:W-:Y:S01]  /*1980*/  CS2R R50, SRZ ;  /* 0x0000000000327805 */ /* 0x000fe2000001ff00 */
[----:B------:R-:W2:Y:S01]  /*1990*/  LDC.64 R158, c[0x0][0x250] ;  /* 0x00009400ff9e7b82 */ /* 0x000ea20000000a00 */
[----:B------:R-:W-:Y:S02]  /*19a0*/  CS2R R52, SRZ ;  /* 0x0000000000347805 */ /* 0x000fe4000001ff00 */
[----:B------:R-:W-:Y:S02]  /*19b0*/  CS2R R54, SRZ ;  /* 0x0000000000367805 */ /* 0x000fe4000001ff00 */
[----:B------:R-:W-:Y:S02]  /*19c0*/  CS2R R56, SRZ ;  /* 0x0000000000387805 */ /* 0x000fe4000001ff00 */
[----:B------:R-:W-:-:S02]  /*19d0*/  CS2R R58, SRZ ;  /* 0x00000000003a7805 */ /* 0x000fc4000001ff00 */
[----:B------:R-:W-:Y:S02]  /*19e0*/  CS2R R60, SRZ ;  /* 0x00000000003c7805 */ /* 0x000fe4000001ff00 */
[----:B------:R-:W-:Y:S02]  /*19f0*/  CS2R R62, SRZ ;  /* 0x00000000003e7805 */ /* 0x000fe4000001ff00 */
[----:B------:R-:W-:Y:S01]  /*1a00*/  CS2R R64, SRZ ;  /* 0x0000000000407805 */ /* 0x000fe2000001ff00 */
[----:B0-----:R-:W-:Y:S01]  /*1a10*/  IMAD R10, R4, R37, RZ ;  /* 0x00000025040a7224 */ /* 0x001fe200078e02ff */
[----:B------:R-:W-:Y:S01]  /*1a20*/  SHF.R.U32.HI R4, RZ, 0x4, R252 ;  /* 0x00000004ff047819 */ /* 0x000fe200000116fc */
[----:B------:R-:W0:Y:S01]  /*1a30*/  LDC.64 R28, c[0x0][0x218] ;  /* 0x00008600ff1c7b82 */ /* 0x000e220000000a00 */
[----:B------:R-:W-:Y:S01]  /*1a40*/  CS2R R66, SRZ ;  /* 0x0000000000427805 */ /* 0x000fe2000001ff00 */
[----:B------:R-:W-:Y:S01]  /*1a50*/  IMAD R12, R37, 0x4, R10 ;  /* 0x00000004250c7824 */ /* 0x000fe200078e020a */
[----:B------:R-:W-:-:S02]  /*1a60*/  SGXT.U32 R4, R4, 0xe ;  /* 0x0000000e0404781a */ /* 0x000fc40000000000 */
[----:B------:R-:W-:Y:S02]  /*1a70*/  CS2R R68, SRZ ;  /* 0x0000000000447805 */ /* 0x000fe4000001ff00 */
[----:B------:R-:W-:Y:S01]  /*1a80*/  CS2R R70, SRZ ;  /* 0x0000000000467805 */ /* 0x000fe2000001ff00 */
[----:B-1----:R-:W-:Y:S01]  /*1a90*/  IMAD R8, R8, R5, RZ ;  /* 0x0000000508087224 */ /* 0x002fe200078e02ff */
[C---:B------:R-:W-:Y:S01]  /*1aa0*/  R2UR UR56, R4.reuse ;  /* 0x00000000043872ca */ /* 0x040fe200000e0000 */
[----:B------:R-:W1:Y:S01]  /*1ab0*/  LDC.64 R124, c[0x0][0x260] ;  /* 0x00009800ff7c7b82 */ /* 0x000e620000000a00 */
[----:B------:R-:W-:Y:S01]  /*1ac0*/  IADD3 R4, P0, R4, 0x80, RZ ;  /* 0x0000008004047810 */ /* 0x000fe20007f1e0ff */
[C---:B------:R-:W-:Y:S01]  /*1ad0*/  IMAD.SHL.U32 R160, R8.reuse, 0x2, RZ ;  /* 0x0000000208a07824 */ /* 0x040fe200078e00ff */
[----:B------:R-:W-:Y:S01]  /*1ae0*/  CS2R R72, SRZ ;  /* 0x0000000000487805 */ /* 0x000fe2000001ff00 */
[----:B------:R-:W-:Y:S01]  /*1af0*/  IMAD.HI R8, R8, 0x2, RZ ;  /* 0x0000000208087827 */ /* 0x000fe200078e02ff */
[----:B------:R-:W-:-:S02]  /*1b00*/  R2UR UR32, R4 ;  /* 0x00000000042072ca */ /* 0x000fc400000e0000 */
[----:B------:R-:W-:Y:S02]  /*1b10*/  CS2R R74, SRZ ;  /* 0x00000000004a7805 */ /* 0x000fe4000001ff00 */
[----:B------:R-:W-:Y:S01]  /*1b20*/  IADD3.X R6, R6, 0x40000040, RZ, P0, !PT ;  /* 0x4000004006067810 */ /* 0x000fe200007fe4ff */
[----:B------:R-:W-:Y:S01]  /*1b30*/  IMAD.MOV.U32 R4, RZ, RZ, RZ ;  /* 0x000000ffff047224 */ /* 0x000fe200078e00ff */
[----:B------:R-:W3:Y:S01]  /*1b40*/  LDC.64 R34, c[0x0][0x220] ;  /* 0x00008800ff227b82 */ /* 0x000ee20000000a00 */
[----:B------:R-:W-:Y:S01]  /*1b50*/  IADD3 R7, P0, R251, 0x2, RZ ;  /* 0x00000002fb077810 */ /* 0x000fe20007f1e0ff */
[----:B--2---:R-:W-:Y:S01]  /*1b60*/  IMAD R158, R120, R158, RZ ;  /* 0x0000009e789e7224 */ /* 0x004fe200078e02ff */
[----:B------:R-:W-:Y:S01]  /*1b70*/  R2UR UR33, R6 ;  /* 0x00000000062172ca */ /* 0x000fe200000e0000 */
[----:B------:R-:W-:Y:S01]  /*1b80*/  IMAD R5, R159, 0x26, RZ ;  /* 0x000000269f057824 */ /* 0x000fe200078e02ff */
[----:B------:R-:W-:Y:S01]  /*1b90*/  IADD3.X R4, R4, 0x40000040, RZ, P0, !PT ;  /* 0x4000004004047810 */ /* 0x000fe200007fe4ff */
[C---:B------:R-:W-:Y:S01]  /*1ba0*/  IMAD.SHL.U32 R161, R158.reuse, 0x2, RZ ;  /* 0x000000029ea17824 */ /* 0x040fe200078e00ff */
[----:B------:R-:W-:Y:S01]  /*1bb0*/  R2UR UR34, R7 ;  /* 0x00000000072272ca */ /* 0x000fe200000e0000 */
[----:B------:R-:W-:Y:S01]  /*1bc0*/  IMAD.HI R158, R158, 0x2, RZ ;  /* 0x000000029e9e7827 */ /* 0x000fe200078e02ff */
[----:B------:R-:W-:-:S02]  /*1bd0*/  R2UR UR35, R4 ;  /* 0x00000000042372ca */ /* 0x000fc400000e0000 */
[----:B------:R-:W-:Y:S02]  /*1be0*/  CS2R R76, SRZ ;  /* 0x00000000004c7805 */ /* 0x000fe4000001ff00 */
[----:B0-----:R-:W-:Y:S01]  /*1bf0*/  IADD3 R160, P0, P1, R160, R28, R161 ;  /* 0x0000001ca0a07210 */ /* 0x001fe2000791e0a1 */
[----:B------:R-:W-:Y:S01]  /*1c00*/  IMAD R7, R159, 0x28, RZ ;  /* 0x000000289f077824 */ /* 0x000fe200078e02ff */
[----:B------:R-:W-:Y:S01]  /*1c10*/  LOP3.LUT R4, R122, 0x3f, RZ, 0xc0, !PT ;  /* 0x0000003f7a047812 */ /* 0x000fe200078ec0ff */
[----:B------:R-:W-:Y:S01]  /*1c20*/  IMAD R14, R37, 0x4, R12 ;  /* 0x00000004250e7824 */ /* 0x000fe200078e020c */
[-C--:B------:R-:W-:Y:S01]  /*1c30*/  IADD3 RZ, P5, R5, R160.reuse, RZ ;  /* 0x000000a005ff7210 */ /* 0x080fe20007fbe0ff */
[----:B-1----:R-:W-:Y:S01]  /*1c40*/  IMAD.MOV.U32 R9, RZ, RZ, R124 ;  /* 0x000000ffff097224 */ /* 0x002fe200078e007c */
[----:B------:R-:W-:Y:S01]  /*1c50*/  IADD3.X R161, R8, R29, R158, P0, P1 ;  /* 0x0000001d08a17210 */ /* 0x000fe200007e249e */
[----:B------:R-:W-:Y:S01]  /*1c60*/  IMAD.MOV.U32 R6, RZ, RZ, R125 ;  /* 0x000000ffff067224 */ /* 0x000fe200078e007d */
[----:B------:R-:W-:Y:S01]  /*1c70*/  IADD3 RZ, P6, R7, R160, RZ ;  /* 0x000000a007ff7210 */ /* 0x000fe20007fde0ff */
[----:B------:R-:W-:Y:S01]  /*1c80*/  IMAD R5, R120, R9, RZ ;  /* 0x0000000978057224 */ /* 0x000fe200078e02ff */
[----:B------:R0:W-:Y:S01]  /*1c90*/  STL [R1+0x178], R125 ;  /* 0x0001787d01007387 */ /* 0x0001e20000100800 */
[----:B------:R-:W-:Y:S01]  /*1ca0*/  IMAD R6, R4, R6, RZ ;  /* 0x0000000604067224 */ /* 0x000fe200078e02ff */
[----:B------:R-:W-:Y:S01]  /*1cb0*/  UIADD3.64 UR6, UR32, 0x80, URZ ;  /* 0x0000008020067897 */ /* 0x000fe2000fffe03f */
[----:B------:R-:W-:Y:S01]  /*1cc0*/  IMAD.SHL.U32 R13, R5, 0x2, RZ ;  /* 0x00000002050d7824 */ /* 0x000fe200078e00ff */
[----:B------:R-:W-:Y:S01]  /*1cd0*/  UIADD3.64 UR6, UR32, 0x180, URZ ;  /* 0x0000018020067897 */ /* 0x000fe2000fffe03f */
[----:B------:R-:W-:Y:S01]  /*1ce0*/  IMAD.SHL.U32 R8, R6, 0x2, RZ ;  /* 0x0000000206087824 */ /* 0x000fe200078e00ff */
[----:B------:R-:W-:Y:S01]  /*1cf0*/  UIADD3.64 UR6, UR34, 0x2, URZ ;  /* 0x0000000222067897 */ /* 0x000fe2000fffe03f */
[----:B------:R-:W-:Y:S01]  /*1d00*/  IMAD R7, R23, 0x40, R4 ;  /* 0x0000004017077824 */ /* 0x000fe200078e0204 */
[----:B------:R-:W-:Y:S01]  /*1d10*/  UIADD3.64 UR6, UR34, 0x1fe, URZ ;  /* 0x000001fe22067897 */ /* 0x000fe2000fffe03f */
[----:B------:R-:W-:Y:S01]  /*1d20*/  IMAD.HI R4, R5, 0x2, RZ ;  /* 0x0000000205047827 */ /* 0x000fe200078e02ff */
[----:B---3--:R-:W-:Y:S01]  /*1d30*/  IADD3 R153, P2, P3, R8, R34, R13 ;  /* 0x0000002208997210 */ /* 0x008fe20007b5e00d */
[----:B------:R-:W-:Y:S01]  /*1d40*/  UIADD3.64 UR6, UR34, 0xfe, URZ ;  /* 0x000000fe22067897 */ /* 0x000fe2000fffe03f */
[----:B------:R-:W-:Y:S01]  /*1d50*/  CS2R R78, SRZ ;  /* 0x00000000004e7805 */ /* 0x000fe2000001ff00 */
[----:B------:R-:W-:Y:S01]  /*1d60*/  IMAD.HI R6, R6, 0x2, RZ ;  /* 0x0000000206067827 */ /* 0x000fe200078e02ff */
[----:B------:R-:W-:Y:S01]  /*1d70*/  LEA R120, P4, R12, R153, 0x1 ;  /* 0x000000990c787211 */ /* 0x000fe200078808ff */
[----:B------:R-:W-:Y:S01]  /*1d80*/  UIADD3.64 UR60, UR34, 0x100, URZ ;  /* 0x00000100223c7897 */ /* 0x000fe2000fffe03f */
[----:B------:R-:W-:Y:S01]  /*1d90*/  CS2R R80, SRZ ;  /* 0x0000000000507805 */ /* 0x000fe2000001ff00 */
[----:B------:R-:W-:Y:S01]  /*1da0*/  IMAD R15, R37, 0x4, R14 ;  /* 0x00000004250f7824 */ /* 0x000fe200078e020e */
[----:B------:R-:W-:Y:S01]  /*1db0*/  IADD3.X R33, R6, R35, R4, P2, P3 ;  /* 0x0000002306217210 */ /* 0x000fe200017e6404 */
[----:B------:R-:W-:Y:S01]  /*1dc0*/  IMAD R9, R159, 0x2a, RZ ;  /* 0x0000002a9f097824 */ /* 0x000fe200078e02ff */
[----:B------:R-:W-:Y:S01]  /*1dd0*/  LEA R124, P3, R10, R153, 0x1 ;  /* 0x000000990a7c7211 */ /* 0x000fe200078608ff */
[----:B------:R-:W-:Y:S01]  /*1de0*/  IMAD R16, R37, 0x4, R15 ;  /* 0x0000000425107824 */ /* 0x000fe200078e020f */
[----:B------:R-:W-:Y:S01]  /*1df0*/  LEA.HI.X.SX32 R121, R12, R33, 0x1, P4 ;  /* 0x000000210c797211 */ /* 0x000fe200020f0eff */
[----:B------:R-:W-:Y:S01]  /*1e00*/  IMAD R11, R159, 0x2c, RZ ;  /* 0x0000002c9f0b7824 */ /* 0x000fe200078e02ff */
[----:B------:R-:W-:Y:S01]  /*1e10*/  LEA R122, P2, R14, R153, 0x1 ;  /* 0x000000990e7a7211 */ /* 0x000fe200078408ff */
[C---:B------:R-:W-:Y:S01]  /*1e20*/  IMAD R17, R37.reuse, 0x4, R16 ;  /* 0x0000000425117824 */ /* 0x040fe200078e0210 */
[-C--:B0-----:R-:W-:Y:S01]  /*1e30*/  LEA.HI.X.SX32 R125, R10, R33.reuse, 0x1, P3 ;  /* 0x000000210a7d7211 */ /* 0x081fe200018f0eff */
[----:B------:R0:W-:Y:S01]  /*1e40*/  STL.64 [R1+0x168], R120 ;  /* 0x0001687801007387 */ /* 0x0001e20000100a00 */
[----:B------:R-:W-:Y:S01]  /*1e50*/  LEA.HI.X.SX32 R123, R14, R33, 0x1, P2 ;  /* 0x000000210e7b7211 */ /* 0x000fe200010f0eff */
[----:B------:R-:W-:Y:S01]  /*1e60*/  IMAD R18, R37, 0x4, R17 ;  /* 0x0000000425127824 */ /* 0x000fe200078e0211 */
[-C--:B------:R-:W-:Y:S01]  /*1e70*/  IADD3 RZ, P0, R9, R160.reuse, RZ ;  /* 0x000000a009ff7210 */ /* 0x080fe20007f1e0ff */
[----:B------:R-:W-:Y:S01]  /*1e80*/  STL.64 [R1+0x170], R124 ;  /* 0x0001707c01007387 */ /* 0x000fe20000100a00 */
[----:B------:R-:W-:Y:S01]  /*1e90*/  IADD3 RZ, P1, R11, R160, RZ ;  /* 0x000000a00bff7210 */ /* 0x000fe20007f3e0ff */
[----:B------:R-:W-:Y:S01]  /*1ea0*/  IMAD R19, R37, 0x4, R18 ;  /* 0x0000000425137824 */ /* 0x000fe200078e0212 */
[----:B------:R-:W-:Y:S01]  /*1eb0*/  UIADD3.64 UR58, UR34, 0x102, URZ ;  /* 0x00000102223a7897 */ /* 0x000fe2000fffe03f */
[----:B------:R1:W-:Y:S01]  /*1ec0*/  STL.64 [R1+0x160], R122 ;  /* 0x0001607a01007387 */ /* 0x0003e20000100a00 */
[----:B------:R-:W-:Y:S01]  /*1ed0*/  IMAD R9, R159, 0x30, RZ ;  /* 0x000000309f097824 */ /* 0x000fe200078e02ff */
[----:B------:R-:W-:Y:S01]  /*1ee0*/  UIADD3.64 UR6, UR34, 0x104, URZ ;  /* 0x0000010422067897 */ /* 0x000fe2000fffe03f */
[----:B------:R-:W-:Y:S01]  /*1ef0*/  IMAD R20, R37, 0x4, R19 ;  /* 0x0000000425147824 */ /* 0x000fe200078e0213 */
[----:B0-----:R-:W-:Y:S01]  /*1f00*/  LEA R120, P3, R15, R153, 0x1 ;  /* 0x000000990f787211 */ /* 0x001fe200078608ff */
[----:B------:R-:W-:Y:S01]  /*1f10*/  IMAD R11, R159, 0x32, RZ ;  /* 0x000000329f0b7824 */ /* 0x000fe200078e02ff */
[----:B------:R-:W-:Y:S01]  /*1f20*/  CS2R R34, SRZ ;  /* 0x0000000000227805 */ /* 0x000fe2000001ff00 */
[----:B------:R-:W-:Y:S01]  /*1f30*/  IMAD R21, R37, 0x4, R20 ;  /* 0x0000000425157824 */ /* 0x000fe200078e0214 */
[----:B------:R-:W-:Y:S01]  /*1f40*/  LEA.HI.X.SX32 R121, R15, R33, 0x1, P3 ;  /* 0x000000210f797211 */ /* 0x000fe200018f0eff */
[----:B------:R-:W-:Y:S01]  /*1f50*/  IMAD R5, R159, 0x2e, RZ ;  /* 0x0000002e9f057824 */ /* 0x000fe200078e02ff */
[----:B------:R-:W-:Y:S01]  /*1f60*/  CS2R R82, SRZ ;  /* 0x0000000000527805 */ /* 0x000fe2000001ff00 */
[----:B------:R-:W-:Y:S01]  /*1f70*/  IMAD R22, R37, 0x4, R21 ;  /* 0x0000000425167824 */ /* 0x000fe200078e0215 */
[----:B-1----:R-:W-:Y:S01]  /*1f80*/  LEA R122, P2, R16, R153, 0x1 ;  /* 0x00000099107a7211 */ /* 0x002fe200078408ff */
[----:B------:R0:W-:Y:S01]  /*1f90*/  STL.64 [R1+0x158], R120 ;  /* 0x0001587801007387 */ /* 0x0001e20000100a00 */
[----:B------:R-:W-:Y:S01]  /*1fa0*/  IMAD R149, R159, 0x14, RZ ;  /* 0x000000149f957824 */ /* 0x000fe200078e02ff */
[----:B------:R-:W-:-:S02]  /*1fb0*/  CS2R R86, SRZ ;  /* 0x0000000000567805 */ /* 0x000fc4000001ff00 */
[----:B------:R-:W-:Y:S01]  /*1fc0*/  LEA.HI.X.SX32 R123, R16, R33, 0x1, P2 ;  /* 0x00000021107b7211 */ /* 0x000fe200010f0eff */
[----:B------:R-:W-:Y:S01]  /*1fd0*/  IMAD R24, R37, 0x4, R22 ;  /* 0x0000000425187824 */ /* 0x000fe200078e0216 */
[----:B------:R-:W-:Y:S01]  /*1fe0*/  UIADD3.64 UR60, UR34, 0x2fe, URZ ;  /* 0x000002fe223c7897 */ /* 0x000fe2000fffe03f */
[----:B------:R-:W-:Y:S01]  /*1ff0*/  IMAD R147, R159, 0x15, RZ ;  /* 0x000000159f937824 */ /* 0x000fe200078e02ff */
[----:B------:R-:W-:Y:S01]  /*2000*/  LEA.HI.X.SX32 R149, R149, R161, 0x1, P6 ;  /* 0x000000a195957211 */ /* 0x000fe200030f0eff */
[----:B------:R1:W-:Y:S01]  /*2010*/  STL.64 [R1+0x150], R122 ;  /* 0x0001507a01007387 */ /* 0x0003e20000100a00 */
[----:B------:R-:W-:Y:S01]  /*2020*/  IMAD R25, R37, 0x4, R24 ;  /* 0x0000000425197824 */ /* 0x000fe200078e0218 */
[----:B------:R-:W-:Y:S01]  /*2030*/  UIADD3.64 UR58, UR34, 0x300, URZ ;  /* 0x00000300223a7897 */ /* 0x000fe2000fffe03f */
[----:B------:R-:W-:Y:S01]  /*2040*/  IMAD R151, R159, 0x13, RZ ;  /* 0x000000139f977824 */ /* 0x000fe200078e02ff */
[----:B0-----:R-:W-:Y:S01]  /*2050*/  LEA R120, P3, R17, R153, 0x1 ;  /* 0x0000009911787211 */ /* 0x001fe200078608ff */
[----:B------:R-:W-:Y:S01]  /*2060*/  IMAD R26, R37, 0x4, R25 ;  /* 0x00000004251a7824 */ /* 0x000fe200078e0219 */
[----:B------:R-:W-:Y:S01]  /*2070*/  LEA.HI.X.SX32 R147, R147, R161, 0x1, P0 ;  /* 0x000000a193937211 */ /* 0x000fe200000f0eff */
[----:B------:R-:W-:Y:S01]  /*2080*/  IMAD R143, R159, 0x17, RZ ;  /* 0x000000179f8f7824 */ /* 0x000fe200078e02ff */
[----:B------:R-:W-:Y:S01]  /*2090*/  LEA.HI.X.SX32 R121, R17, R33, 0x1, P3 ;  /* 0x0000002111797211 */ /* 0x000fe200018f0eff */
[----:B------:R-:W-:Y:S01]  /*20a0*/  IMAD R27, R37, 0x4, R26 ;  /* 0x00000004251b7824 */ /* 0x000fe200078e021a */
[----:B------:R-:W-:Y:S01]  /*20b0*/  LEA.HI.X.SX32 R151, R151, R161, 0x1, P5 ;  /* 0x000000a197977211 */ /* 0x000fe200028f0eff */
[----:B------:R-:W-:Y:S01]  /*20c0*/  IMAD R141, R159, 0x18, RZ ;  /* 0x000000189f8d7824 */ /* 0x000fe200078e02ff */
[C---:B-1----:R-:W-:Y:S01]  /*20d0*/  LEA R122, P2, R18.reuse, R153, 0x1 ;  /* 0x00000099127a7211 */ /* 0x042fe200078408ff */
[----:B------:R0:W-:Y:S01]  /*20e0*/  STL.64 [R1+0x148], R120 ;  /* 0x0001487801007387 */ /* 0x0001e20000100a00 */
[----:B------:R-:W-:Y:S01]  /*20f0*/  IMAD R28, R37, 0x4, R27 ;  /* 0x00000004251c7824 */ /* 0x000fe200078e021b */
[----:B------:R-:W-:Y:S01]  /*2100*/  UIADD3.64 UR6, UR34, 0x302, URZ ;  /* 0x0000030222067897 */ /* 0x000fe2000fffe03f */
[----:B------:R-:W-:Y:S01]  /*2110*/  LEA.HI.X.SX32 R123, R18, R33, 0x1, P2 ;  /* 0x00000021127b7211 */ /* 0x000fe200010f0eff */
[----:B------:R-:W-:Y:S01]  /*2120*/  IMAD.SHL.U32 R7, R7, 0x2, RZ ;  /* 0x0000000207077824 */ /* 0x000fe200078e00ff */
[C---:B------:R-:W-:Y:S01]  /*2130*/  LEA R16, P2, R20.reuse, R153, 0x1 ;  /* 0x0000009914107211 */ /* 0x040fe200078408ff */
[C---:B------:R-:W-:Y:S01]  /*2140*/  IMAD R29, R37.reuse, 0x4, R28 ;  /* 0x00000004251d7824 */ /* 0x040fe200078e021c */
[----:B------:R-:W-:Y:S01]  /*2150*/  UIADD3.64 UR60, UR34, 0x304, URZ ;  /* 0x00000304223c7897 */ /* 0x000fe2000fffe03f */
[----:B------:R1:W-:Y:S01]  /*2160*/  STL.64 [R1+0x140], R122 ;  /* 0x0001407a01007387 */ /* 0x0003e20000100a00 */
[----:B------:R-:W-:Y:S01]  /*2170*/  LEA.HI.X.SX32 R17, R20, R33, 0x1, P2 ;  /* 0x0000002114117211 */ /* 0x000fe200010f0eff */
[----:B------:R-:W-:Y:S01]  /*2180*/  IMAD R30, R37, 0x4, R29 ;  /* 0x00000004251e7824 */ /* 0x000fe200078e021d */
[----:B------:R-:W-:Y:S01]  /*2190*/  LOP3.LUT R85, R7, 0x60, RZ, 0x3c, !PT ;  /* 0x0000006007557812 */ /* 0x000fe200078e3cff */
[----:B------:R-:W-:Y:S01]  /*21a0*/  IMAD R145, R159, 0x16, RZ ;  /* 0x000000169f917824 */ /* 0x000fe200078e02ff */
[----:B0-----:R-:W-:Y:S01]  /*21b0*/  LEA R120, P3, R19, R153, 0x1 ;  /* 0x0000009913787211 */ /* 0x001fe200078608ff */
[----:B------:R-:W-:Y:S01]  /*21c0*/  IMAD R23, R37, 0x4, R30 ;  /* 0x0000000425177824 */ /* 0x000fe200078e021e */
[----:B------:R-:W-:Y:S01]  /*21d0*/  UIADD3.64 UR58, UR34, 0x4fe, URZ ;  /* 0x000004fe223a7897 */ /* 0x000fe2000fffe03f */
[----:B------:R-:W-:Y:S01]  /*21e0*/  IMAD R139, R159, 0x19, RZ ;  /* 0x000000199f8b7824 */ /* 0x000fe200078e02ff */
[----:B------:R-:W-:Y:S01]  /*21f0*/  LEA.HI.X.SX32 R121, R19, R33, 0x1, P3 ;  /* 0x0000002113797211 */ /* 0x000fe200018f0eff */
[----:B------:R-:W-:Y:S01]  /*2200*/  IMAD R31, R37, 0x4, R23 ;  /* 0x00000004251f7824 */ /* 0x000fe200078e0217 */
[----:B------:R-:W-:Y:S01]  /*2210*/  LEA.HI.X.SX32 R145, R145, R161, 0x1, P1 ;  /* 0x000000a191917211 */ /* 0x000fe200008f0eff */
[----:B------:R-:W-:Y:S01]  /*2220*/  IMAD R137, R159, 0x1a, RZ ;  /* 0x0000001a9f897824 */ /* 0x000fe200078e02ff */
[----:B-1----:R-:W-:Y:S01]  /*2230*/  LEA R122, P3, R21, R153, 0x1 ;  /* 0x00000099157a7211 */ /* 0x002fe200078608ff */
[----:B------:R0:W-:Y:S01]  /*2240*/  STL.64 [R1+0x138], R120 ;  /* 0x0001387801007387 */ /* 0x0001e20000100a00 */
[----:B------:R-:W-:Y:S01]  /*2250*/  IMAD R32, R37, 0x4, R31 ;  /* 0x0000000425207824 */ /* 0x000fe200078e021f */
[----:B------:R-:W-:Y:S01]  /*2260*/  UIADD3.64 UR6, UR34, 0x500, URZ ;  /* 0x0000050022067897 */ /* 0x000fe2000fffe03f */
[----:B------:R-:W-:Y:S01]  /*2270*/  LEA.HI.X.SX32 R123, R21, R33, 0x1, P3 ;  /* 0x00000021157b7211 */ /* 0x000fe200018f0eff */
[----:B------:R-:W-:Y:S01]  /*2280*/  STL.64 [R1+0x130], R16 ;  /* 0x0001301001007387 */ /* 0x000fe20000100a00 */
[C---:B------:R-:W-:Y:S01]  /*2290*/  LEA R18, P3, R24.reuse, R153, 0x1 ;  /* 0x0000009918127211 */ /* 0x040fe200078608ff */
[C---:B------:R-:W-:Y:S01]  /*22a0*/  IMAD R8, R37.reuse, 0x4, R32 ;  /* 0x0000000425087824 */ /* 0x040fe200078e0220 */
[----:B------:R-:W-:Y:S01]  /*22b0*/  UIADD3.64 UR8, UR32, 0x100, URZ ;  /* 0x0000010020087897 */ /* 0x000fe2000fffe03f */
[----:B------:R-:W-:Y:S01]  /*22c0*/  STL.64 [R1+0x128], R122 ;  /* 0x0001287a01007387 */ /* 0x000fe20000100a00 */
[----:B------:R-:W-:Y:S01]  /*22d0*/  LEA.HI.X.SX32 R19, R24, R33, 0x1, P3 ;  /* 0x0000002118137211 */ /* 0x000fe200018f0eff */
[----:B------:R-:W-:Y:S01]  /*22e0*/  IMAD R4, R37, 0x4, R8 ;  /* 0x0000000425047824 */ /* 0x000fe200078e0208 */
[----:B------:R-:W-:Y:S01]  /*22f0*/  UIADD3.64 UR10, UR34, 0x4, URZ ;  /* 0x00000004220a7897 */ /* 0x000fe2000fffe03f */
[C---:B0-----:R-:W-:Y:S01]  /*2300*/  LEA R120, P2, R22.reuse, R153, 0x1 ;  /* 0x0000009916787211 */ /* 0x041fe200078408ff */
[----:B------:R-:W-:Y:S01]  /*2310*/  IMAD R134, R159, 0x1b, RZ ;  /* 0x0000001b9f867824 */ /* 0x000fe200078e02ff */
[----:B------:R-:W-:Y:S01]  /*2320*/  UIADD3.64 UR60, UR34, 0x502, URZ ;  /* 0x00000502223c7897 */ /* 0x000fe2000fffe03f */
[----:B------:R-:W-:Y:S01]  /*2330*/  IMAD R6, R37, 0x4, R4 ;  /* 0x0000000425067824 */ /* 0x000fe200078e0204 */
[----:B------:R-:W-:Y:S01]  /*2340*/  LEA.HI.X.SX32 R121, R22, R33, 0x1, P2 ;  /* 0x0000002116797211 */ /* 0x000fe200010f0eff */
[----:B------:R-:W-:Y:S01]  /*2350*/  IMAD R132, R159, 0x1c, RZ ;  /* 0x0000001c9f847824 */ /* 0x000fe200078e02ff */
[----:B------:R-:W-:Y:S01]  /*2360*/  LEA R20, P2, R25, R153, 0x1 ;  /* 0x0000009919147211 */ /* 0x000fe200078408ff */
[----:B------:R-:W-:Y:S01]  /*2370*/  IMAD R10, R37, 0x4, R6 ;  /* 0x00000004250a7824 */ /* 0x000fe200078e0206 */
[----:B------:R-:W-:Y:S01]  /*2380*/  UIADD3.64 UR58, UR34, 0x504, URZ ;  /* 0x00000504223a7897 */ /* 0x000fe2000fffe03f */
[----:B------:R0:W-:Y:S01]  /*2390*/  STL.64 [R1+0x120], R120 ;  /* 0x0001207801007387 */ /* 0x0001e20000100a00 */
[----:B------:R-:W-:Y:S01]  /*23a0*/  LEA.HI.X.SX32 R21, R25, R33, 0x1, P2 ;  /* 0x0000002119157211 */ /* 0x000fe200010f0eff */
[----:B------:R-:W-:Y:S01]  /*23b0*/  IMAD R12, R37, 0x4, R10 ;  /* 0x00000004250c7824 */ /* 0x000fe200078e020a */
[----:B------:R-:W-:Y:S01]  /*23c0*/  UIADD3.64 UR6, UR34, 0x6fe, URZ ;  /* 0x000006fe22067897 */ /* 0x000fe2000fffe03f */
[----:B------:R-:W-:Y:S01]  /*23d0*/  STL.64 [R1+0x118], R18 ;  /* 0x0001181201007387 */ /* 0x000fe20000100a00 */
[----:B------:R-:W-:Y:S01]  /*23e0*/  IMAD R130, R159, 0x1d, RZ ;  /* 0x0000001d9f827824 */ /* 0x000fe200078e02ff */
[----:B------:R-:W-:Y:S01]  /*23f0*/  UIADD3.64 UR28, UR32, 0x200, URZ ;  /* 0x00000200201c7897 */ /* 0x000fe2000fffe03f */
[----:B------:R-:W-:Y:S01]  /*2400*/  IMAD R13, R37, 0x4, R12 ;  /* 0x00000004250d7824 */ /* 0x000fe200078e020c */
[----:B------:R1:W-:Y:S01]  /*2410*/  STL.64 [R1+0x110], R20 ;  /* 0x0001101401007387 */ /* 0x0003e20000100a00 */
[----:B------:R-:W-:Y:S01]  /*2420*/  IMAD R128, R159, 0x1e, RZ ;  /* 0x0000001e9f807824 */ /* 0x000fe200078e02ff */
[----:B------:R-:W-:Y:S01]  /*2430*/  UIADD3.64 UR24, UR32, 0x280, URZ ;  /* 0x0000028020187897 */ /* 0x000fe2000fffe03f */
[----:B------:R-:W-:Y:S01]  /*2440*/  IMAD R14, R37, 0x4, R13 ;  /* 0x00000004250e7824 */ /* 0x000fe200078e020d */
[C---:B0-----:R-:W-:Y:S01]  /*2450*/  LEA R120, P3, R26.reuse, R153, 0x1 ;  /* 0x000000991a787211 */ /* 0x041fe200078608ff */
[----:B------:R-:W-:Y:S01]  /*2460*/  IMAD R126, R159, 0x1f, RZ ;  /* 0x0000001f9f7e7824 */ /* 0x000fe200078e02ff */
[----:B------:R-:W-:Y:S01]  /*2470*/  UIADD3.64 UR20, UR32, 0x300, URZ ;  /* 0x0000030020147897 */ /* 0x000fe2000fffe03f */
[C---:B------:R-:W-:Y:S01]  /*2480*/  IMAD R15, R37.reuse, 0x4, R14 ;  /* 0x00000004250f7824 */ /* 0x040fe200078e020e */
[----:B------:R-:W-:Y:S01]  /*2490*/  LEA.HI.X.SX32 R121, R26, R33, 0x1, P3 ;  /* 0x000000211a797211 */ /* 0x000fe200018f0eff */
[----:B------:R-:W-:Y:S01]  /*24a0*/  UIADD3.64 UR16, UR32, 0x380, URZ ;  /* 0x0000038020107897 */ /* 0x000fe2000fffe03f */
[CC--:B------:R-:W-:Y:S01]  /*24b0*/  LEA R122, P3, R28.reuse, R153.reuse, 0x1 ;  /* 0x000000991c7a7211 */ /* 0x0c0fe200078608ff */
[----:B------:R-:W-:Y:S01]  /*24c0*/  IMAD R16, R37, 0x4, R15 ;  /* 0x0000000425107824 */ /* 0x000fe200078e020f */
[----:B-1----:R-:W-:Y:S01]  /*24d0*/  LEA R20, P2, R27, R153, 0x1 ;  /* 0x000000991b147211 */ /* 0x002fe200078408ff */
[----:B------:R0:W-:Y:S01]  /*24e0*/  STL.64 [R1+0x108], R120 ;  /* 0x0001087801007387 */ /* 0x0001e20000100a00 */
[-C--:B------:R-:W-:Y:S01]  /*24f0*/  LEA.HI.X.SX32 R123, R28, R33.reuse, 0x1, P3 ;  /* 0x000000211c7b7211 */ /* 0x080fe200018f0eff */
[----:B------:R-:W-:Y:S01]  /*2500*/  IMAD R17, R37, 0x4, R16 ;  /* 0x0000000425117824 */ /* 0x000fe200078e0210 */
[----:B------:R-:W-:-:S02]  /*2510*/  LEA.HI.X.SX32 R21, R27, R33, 0x1, P2 ;  /* 0x000000211b157211 */ /* 0x000fc400010f0eff */
[----:B------:R-:W-:Y:S01]  /*2520*/  CS2R R26, SRZ ;  /* 0x00000000001a7805 */ /* 0x000fe2000001ff00 */
[----:B------:R-:W-:Y:S01]  /*2530*/  UIADD3.64 UR12, UR32, 0x400, URZ ;  /* 0x00000400200c7897 */ /* 0x000fe2000fffe03f */
[C---:B------:R-:W-:Y:S01]  /*2540*/  IMAD R18, R37.reuse, 0x4, R17 ;  /* 0x0000000425127824 */ /* 0x040fe200078e0211 */
[----:B------:R-:W-:Y:S01]  /*2550*/  UIADD3.64 UR8, UR32, 0x480, URZ ;  /* 0x0000048020087897 */ /* 0x000fe2000fffe03f */
[----:B------:R1:W-:Y:S01]  /*2560*/  STL.64 [R1+0x100], R20 ;  /* 0x0001001401007387 */ /* 0x0003e20000100a00 */
[----:B------:R-:W-:Y:S01]  /*2570*/  UMOV UR57, 0x40000040 ;  /* 0x4000004000397882 */ /* 0x000fe20000000000 */
[----:B------:R-:W-:Y:S01]  /*2580*/  IMAD R19, R37, 0x4, R18 ;  /* 0x0000000425137824 */ /* 0x000fe200078e0212 */
[----:B------:R-:W-:Y:S01]  /*2590*/  UIADD3.64 UR36, UR32, 0x500, URZ ;  /* 0x0000050020247897 */ /* 0x000fe2000fffe03f */
[----:B0-----:R-:W-:Y:S01]  /*25a0*/  LEA R120, P2, R29, R153, 0x1 ;  /* 0x000000991d787211 */ /* 0x001fe200078408ff */
[----:B------:R0:W-:Y:S01]  /*25b0*/  STL.64 [R1+0xf8], R122 ;  /* 0x0000f87a01007387 */ /* 0x0001e20000100a00 */
[----:B------:R-:W-:-:S02]  /*25c0*/  UIADD3.64 UR40, UR32, 0x580, URZ ;  /* 0x0000058020287897 */ /* 0x000fc4000fffe03f */
[----:B------:R-:W-:Y:S02]  /*25d0*/  LEA.HI.X.SX32 R121, R29, R33, 0x1, P2 ;  /* 0x000000211d797211 */ /* 0x000fe400010f0eff */
[----:B------:R-:W-:Y:S01]  /*25e0*/  CS2R R28, SRZ ;  /* 0x00000000001c7805 */ /* 0x000fe2000001ff00 */
[----:B------:R-:W-:Y:S01]  /*25f0*/  UIADD3.64 UR44, UR32, 0x600, URZ ;  /* 0x00000600202c7897 */ /* 0x000fe2000fffe03f */
[C---:B-1----:R-:W-:Y:S01]  /*2600*/  IMAD R20, R37.reuse, 0x4, R19 ;  /* 0x0000000425147824 */ /* 0x042fe200078e0213 */
[----:B------:R1:W-:Y:S01]  /*2610*/  STL.64 [R1+0xf0], R120 ;  /* 0x0000f07801007387 */ /* 0x0003e20000100a00 */
[----:B------:R-:W-:Y:S02]  /*2620*/  UIADD3.64 UR48, UR32, 0x680, URZ ;  /* 0x0000068020307897 */ /* 0x000fe4000fffe03f */
[----:B------:R-:W-:Y:S01]  /*2630*/  IMAD R21, R37, 0x4, R20 ;  /* 0x0000000425157824 */ /* 0x000fe200078e0214 */
[----:B0-----:R-:W-:Y:S01]  /*2640*/  LEA R122, P3, R30, R153, 0x1 ;  /* 0x000000991e7a7211 */ /* 0x001fe200078608ff */
[----:B------:R-:W-:-:S02]  /*2650*/  UIADD3.64 UR52, UR32, 0x700, URZ ;  /* 0x0000070020347897 */ /* 0x000fc4000fffe03f */
[----:B------:R-:W-:Y:S01]  /*2660*/  IMAD R22, R37, 0x4, R21 ;  /* 0x0000000425167824 */ /* 0x000fe200078e0215 */
[----:B------:R-:W-:Y:S01]  /*2670*/  LEA.HI.X.SX32 R123, R30, R33, 0x1, P3 ;  /* 0x000000211e7b7211 */ /* 0x000fe200018f0eff */
[----:B------:R-:W-:Y:S02]  /*2680*/  UIADD3.64 UR30, UR34, 0x200, URZ ;  /* 0x00000200221e7897 */ /* 0x000fe4000fffe03f */
[----:B------:R-:W-:Y:S01]  /*2690*/  UIADD3.64 UR26, UR34, 0x202, URZ ;  /* 0x00000202221a7897 */ /* 0x000fe2000fffe03f */
[C---:B-1----:R-:W-:Y:S01]  /*26a0*/  LEA R120, P2, R23.reuse, R153, 0x1 ;  /* 0x0000009917787211 */ /* 0x042fe200078408ff */
[----:B------:R0:W-:Y:S01]  /*26b0*/  STL.64 [R1+0xe8], R122 ;  /* 0x0000e87a01007387 */ /* 0x0001e20000100a00 */
[----:B------:R-:W-:Y:S02]  /*26c0*/  UIADD3.64 UR22, UR34, 0x204, URZ ;  /* 0x0000020422167897 */ /* 0x000fe4000fffe03f */
[----:B------:R-:W-:Y:S01]  /*26d0*/  LEA.HI.X.SX32 R121, R23, R33, 0x1, P2 ;  /* 0x0000002117797211 */ /* 0x000fe200010f0eff */
[----:B------:R-:W-:Y:S01]  /*26e0*/  IMAD R23, R37, 0x4, R22 ;  /* 0x0000000425177824 */ /* 0x000fe200078e0216 */
[----:B------:R-:W-:-:S02]  /*26f0*/  UIADD3.64 UR18, UR34, 0x3fe, URZ ;  /* 0x000003fe22127897 */ /* 0x000fc4000fffe03f */
[----:B------:R-:W-:Y:S01]  /*2700*/  UIADD3.64 UR14, UR34, 0x400, URZ ;  /* 0x00000400220e7897 */ /* 0x000fe2000fffe03f */
[----:B------:R1:W-:Y:S01]  /*2710*/  STL.64 [R1+0xe0], R120 ;  /* 0x0000e07801007387 */ /* 0x0003e20000100a00 */
[----:B------:R-:W-:Y:S01]  /*2720*/  IMAD R24, R37, 0x4, R23 ;  /* 0x0000000425187824 */ /* 0x000fe200078e0217 */
[----:B------:R-:W-:Y:S01]  /*2730*/  UIADD3.64 UR10, UR34, 0x402, URZ ;  /* 0x00000402220a7897 */ /* 0x000fe2000fffe03f */
[C---:B0-----:R-:W-:Y:S01]  /*2740*/  LEA R122, P3, R31.reuse, R153, 0x1 ;  /* 0x000000991f7a7211 */ /* 0x041fe200078608ff */
[----:B------:R-:W-:Y:S02]  /*2750*/  UIADD3.64 UR38, UR34, 0x404, URZ ;  /* 0x0000040422267897 */ /* 0x000fe4000fffe03f */
[----:B------:R-:W-:Y:S01]  /*2760*/  UIADD3.64 UR42, UR34, 0x5fe, URZ ;  /* 0x000005fe222a7897 */ /* 0x000fe2000fffe03f */
[----:B------:R-:W-:Y:S02]  /*2770*/  LEA.HI.X.SX32 R123, R31, R33, 0x1, P3 ;  /* 0x000000211f7b7211 */ /* 0x000fe400018f0eff */
[----:B------:R-:W-:Y:S01]  /*2780*/  CS2R R30, SRZ ;  /* 0x00000000001e7805 */ /* 0x000fe2000001ff00 */
[----:B------:R-:W-:Y:S01]  /*2790*/  UIADD3.64 UR46, UR34, 0x600, URZ ;  /* 0x00000600222e7897 */ /* 0x000fe2000fffe03f */
[----:B-1----:R-:W-:Y:S01]  /*27a0*/  LEA R120, P2, R32, R153, 0x1 ;  /* 0x0000009920787211 */ /* 0x002fe200078408ff */
[----:B------:R0:W-:Y:S01]  /*27b0*/  STL.64 [R1+0xd8], R122 ;  /* 0x0000d87a01007387 */ /* 0x0001e20000100a00 */
[----:B------:R-:W-:-:S02]  /*27c0*/  UIADD3.64 UR50, UR34, 0x602, URZ ;  /* 0x0000060222327897 */ /* 0x000fc4000fffe03f */
[----:B------:R-:W-:Y:S01]  /*27d0*/  LEA.HI.X.SX32 R121, R32, R33, 0x1, P2 ;  /* 0x0000002120797211 */ /* 0x000fe200010f0eff */
[----:B------:R-:W-:Y:S02]  /*27e0*/  UIADD3.64 UR54, UR34, 0x604, URZ ;  /* 0x0000060422367897 */ /* 0x000fe4000fffe03f */
[----:B------:R-:W-:Y:S02]  /*27f0*/  UIADD3.64 UR60, UR34, 0x700, URZ ;  /* 0x00000700223c7897 */ /* 0x000fe4000fffe03f */
[----:B------:R1:W-:Y:S01]  /*2800*/  STL.64 [R1+0xd0], R120 ;  /* 0x0000d07801007387 */ /* 0x0003e20000100a00 */
[----:B------:R-:W-:Y:S02]  /*2810*/  UIADD3.64 UR58, UR34, 0x702, URZ ;  /* 0x00000702223a7897 */ /* 0x000fe4000fffe03f */
[----:B------:R-:W-:Y:S01]  /*2820*/  UIADD3.64 UR6, UR34, 0x704, URZ ;  /* 0x0000070422067897 */ /* 0x000fe2000fffe03f */
[----:B0-----:R-:W-:-:S04]  /*2830*/  LEA R122, P3, R8, R153, 0x1 ;  /* 0x00000099087a7211 */ /* 0x001fc800078608ff */
[----:B------:R-:W-:Y:S02]  /*2840*/  LEA.HI.X.SX32 R123, R8, R33, 0x1, P3 ;  /* 0x00000021087b7211 */ /* 0x000fe400018f0eff */
[----:B-1----:R-:W-:-:S03]  /*2850*/  LEA R120, P2, R4, R153, 0x1 ;  /* 0x0000009904787211 */ /* 0x002fc600078408ff */
[----:B------:R0:W-:Y:S01]  /*2860*/  STL.64 [R1+0xc8], R122 ;  /* 0x0000c87a01007387 */ /* 0x0001e20000100a00 */
[----:B------:R-:W-:Y:S01]  /*2870*/  LEA.HI.X.SX32 R121, R4, R33, 0x1, P2 ;  /* 0x0000002104797211 */ /* 0x000fe200010f0eff */
[----:B------:R-:W-:-:S04]  /*2880*/  IMAD R4, R37, 0x4, R24 ;  /* 0x0000000425047824 */ /* 0x000fc800078e0218 */
[----:B------:R1:W-:Y:S01]  /*2890*/  STL.64 [R1+0xc0], R120 ;  /* 0x0000c07801007387 */ /* 0x0003e20000100a00 */
[----:B0-----:R-:W-:-:S04]  /*28a0*/  LEA R122, P3, R6, R153, 0x1 ;  /* 0x00000099067a7211 */ /* 0x001fc800078608ff */
[----:B------:R-:W-:Y:S01]  /*28b0*/  LEA.HI.X.SX32 R123, R6, R33, 0x1, P3 ;  /* 0x00000021067b7211 */ /* 0x000fe200018f0eff */
[----:B------:R-:W-:Y:S01]  /*28c0*/  IMAD R6, R37, 0x4, R4 ;  /* 0x0000000425067824 */ /* 0x000fe200078e0204 */
[----:B-1----:R-:W-:-:S03]  /*28d0*/  LEA R120, P2, R10, R153, 0x1 ;  /* 0x000000990a787211 */ /* 0x002fc600078408ff */
[----:B------:R0:W-:Y:S01]  /*28e0*/  STL.64 [R1+0xb8], R122 ;  /* 0x0000b87a01007387 */ /* 0x0001e20000100a00 */
[----:B------:R-:W-:Y:S01]  /*28f0*/  IMAD R8, R37, 0x4, R6 ;  /* 0x0000000425087824 */ /* 0x000fe200078e0206 */
[----:B------:R-:W-:-:S03]  /*2900*/  LEA.HI.X.SX32 R121, R10, R33, 0x1, P2 ;  /* 0x000000210a797211 */ /* 0x000fc600010f0eff */
[----:B------:R-:W-:Y:S02]  /*2910*/  IMAD R10, R37, 0x4, R8 ;  /* 0x00000004250a7824 */ /* 0x000fe400078e0208 */
[----:B------:R1:W-:Y:S01]  /*2920*/  STL.64 [R1+0xb0], R120 ;  /* 0x0000b07801007387 */ /* 0x0003e20000100a00 */
[----:B0-----:R-:W-:-:S04]  /*2930*/  LEA R122, P3, R12, R153, 0x1 ;  /* 0x000000990c7a7211 */ /* 0x001fc800078608ff */
[----:B------:R-:W-:Y:S01]  /*2940*/  LEA.HI.X.SX32 R123, R12, R33, 0x1, P3 ;  /* 0x000000210c7b7211 */ /* 0x000fe200018f0eff */
[----:B------:R-:W-:Y:S01]  /*2950*/  IMAD R12, R37, 0x4, R10 ;  /* 0x00000004250c7824 */ /* 0x000fe200078e020a */
[----:B-1----:R-:W-:-:S03]  /*2960*/  LEA R120, P2, R13, R153, 0x1 ;  /* 0x000000990d787211 */ /* 0x002fc600078408ff */
[----:B------:R0:W-:Y:S01]  /*2970*/  STL.64 [R1+0xa8], R122 ;  /* 0x0000a87a01007387 */ /* 0x0001e20000100a00 */
[----:B------:R-:W-:Y:S01]  /*2980*/  LEA.HI.X.SX32 R121, R13, R33, 0x1, P2 ;  /* 0x000000210d797211 */ /* 0x000fe200010f0eff */
[----:B------:R-:W-:-:S04]  /*2990*/  IMAD R13, R37, 0x4, R12 ;  /* 0x00000004250d7824 */ /* 0x000fc800078e020c */
[----:B------:R1:W-:Y:S01]  /*29a0*/  STL.64 [R1+0xa0], R120 ;  /* 0x0000a07801007387 */ /* 0x0003e20000100a00 */
[----:B0-----:R-:W-:-:S04]  /*29b0*/  LEA R122, P3, R14, R153, 0x1 ;  /* 0x000000990e7a7211 */ /* 0x001fc800078608ff */
[----:B------:R-:W-:Y:S02]  /*29c0*/  LEA.HI.X.SX32 R123, R14, R33, 0x1, P3 ;  /* 0x000000210e7b7211 */ /* 0x000fe400018f0eff */
[----:B-1----:R-:W-:-:S03]  /*29d0*/  LEA R120, P2, R15, R153, 0x1 ;  /* 0x000000990f787211 */ /* 0x002fc600078408ff */
[----:B------:R0:W-:Y:S01]  /*29e0*/  STL.64 [R1+0x98], R122 ;  /* 0x0000987a01007387 */ /* 0x0001e20000100a00 */
[----:B------:R-:W-:-:S05]  /*29f0*/  LEA.HI.X.SX32 R121, R15, R33, 0x1, P2 ;  /* 0x000000210f797211 */ /* 0x000fca00010f0eff */
[----:B------:R1:W-:Y:S01]  /*2a00*/  STL.64 [R1+0x90], R120 ;  /* 0x0000907801007387 */ /* 0x0003e20000100a00 */
[----:B0-----:R-:W-:-:S04]  /*2a10*/  LEA R122, P3, R16, R153, 0x1 ;  /* 0x00000099107a7211 */ /* 0x001fc800078608ff */
[----:B------:R-:W-:Y:S02]  /*2a20*/  LEA.HI.X.SX32 R123, R16, R33, 0x1, P3 ;  /* 0x00000021107b7211 */ /* 0x000fe400018f0eff */
[CC--:B------:R-:W-:Y:S02]  /*2a30*/  LEA R14, P3, R18.reuse, R153.reuse, 0x1 ;  /* 0x00000099120e7211 */ /* 0x0c0fe400078608ff */
[C---:B-1----:R-:W-:Y:S01]  /*2a40*/  LEA R120, P2, R17.reuse, R153, 0x1 ;  /* 0x0000009911787211 */ /* 0x042fe200078408ff */
[----:B------:R0:W-:Y:S01]  /*2a50*/  STL.64 [R1+0x88], R122 ;  /* 0x0000887a01007387 */ /* 0x0001e20000100a00 */
[-C--:B------:R-:W-:Y:S02]  /*2a60*/  LEA.HI.X.SX32 R15, R18, R33.reuse, 0x1, P3 ;  /* 0x00000021120f7211 */ /* 0x080fe400018f0eff */
[----:B------:R-:W-:-:S03]  /*2a70*/  LEA.HI.X.SX32 R121, R17, R33, 0x1, P2 ;  /* 0x0000002111797211 */ /* 0x000fc600010f0eff */
[----:B------:R1:W-:Y:S04]  /*2a80*/  STL.64 [R1+0x78], R14 ;  /* 0x0000780e01007387 */ /* 0x0003e80000100a00 */
[----:B------:R2:W-:Y:S01]  /*2a90*/  STL.64 [R1+0x80], R120 ;  /* 0x0000807801007387 */ /* 0x0005e20000100a00 */
[----:B0-----:R-:W-:-:S04]  /*2aa0*/  LEA R122, P2, R19, R153, 0x1 ;  /* 0x00000099137a7211 */ /* 0x001fc800078408ff */
[----:B------:R-:W-:Y:S02]  /*2ab0*/  LEA.HI.X.SX32 R123, R19, R33, 0x1, P2 ;  /* 0x00000021137b7211 */ /* 0x000fe400010f0eff */
[-C--:B------:R-:W-:Y:S01]  /*2ac0*/  LEA R16, P2, R21, R153.reuse, 0x1 ;  /* 0x0000009915107211 */ /* 0x080fe200078408ff */
[C---:B-1----:R-:W-:Y:S02]  /*2ad0*/  IMAD R14, R37.reuse, 0x4, R13 ;  /* 0x00000004250e7824 */ /* 0x042fe400078e020d */
[----:B------:R-:W-:Y:S01]  /*2ae0*/  STL.64 [R1+0x70], R122 ;  /* 0x0000707a01007387 */ /* 0x000fe20000100a00 */
[C---:B--2---:R-:W-:Y:S01]  /*2af0*/  LEA R120, P3, R20.reuse, R153, 0x1 ;  /* 0x0000009914787211 */ /* 0x044fe200078608ff */
[----:B------:R-:W-:Y:S01]  /*2b00*/  IMAD R15, R37, 0x4, R14 ;  /* 0x00000004250f7824 */ /* 0x000fe200078e020e */
[-C--:B------:R-:W-:Y:S02]  /*2b10*/  LEA.HI.X.SX32 R17, R21, R33.reuse, 0x1, P2 ;  /* 0x0000002115117211 */ /* 0x080fe400010f0eff */
[----:B------:R-:W-:-:S02]  /*2b20*/  LEA.HI.X.SX32 R121, R20, R33, 0x1, P3 ;  /* 0x0000002114797211 */ /* 0x000fc400018f0eff */
[C---:B------:R-:W-:Y:S01]  /*2b30*/  LEA R18, P3, R22.reuse, R153, 0x1 ;  /* 0x0000009916127211 */ /* 0x040fe200078608ff */
[----:B------:R0:W-:Y:S03]  /*2b40*/  STL.64 [R1+0x60], R16 ;  /* 0x0000601001007387 */ /* 0x0001e60000100a00 */
[----:B------:R-:W-:Y:S01]  /*2b50*/  LEA.HI.X.SX32 R19, R22, R33, 0x1, P3 ;  /* 0x0000002116137211 */ /* 0x000fe200018f0eff */
[----:B------:R1:W-:Y:S04]  /*2b60*/  STL.64 [R1+0x68], R120 ;  /* 0x0000687801007387 */ /* 0x0003e80000100a00 */
[----:B------:R2:W-:Y:S01]  /*2b70*/  STL.64 [R1+0x58], R18 ;  /* 0x0000581201007387 */ /* 0x0005e20000100a00 */
[----:B0-----:R-:W-:Y:S01]  /*2b80*/  IMAD R16, R37, 0x4, R15 ;  /* 0x0000000425107824 */ /* 0x001fe200078e020f */
[----:B-1----:R-:W-:-:S03]  /*2b90*/  LEA R120, P2, R23, R153, 0x1 ;  /* 0x0000009917787211 */ /* 0x002fc600078408ff */
[----:B------:R-:W-:Y:S01]  /*2ba0*/  IMAD R17, R37, 0x4, R16 ;  /* 0x0000000425117824 */ /* 0x000fe200078e0210 */
[----:B--2---:R-:W-:Y:S02]  /*2bb0*/  LEA R18, P3, R24, R153, 0x1 ;  /* 0x0000009918127211 */ /* 0x004fe400078608ff */
[----:B------:R-:W-:Y:S02]  /*2bc0*/  LEA.HI.X.SX32 R121, R23, R33, 0x1, P2 ;  /* 0x0000002117797211 */ /* 0x000fe400010f0eff */
[----:B------:R-:W-:Y:S02]  /*2bd0*/  LEA R20, P2, R4, R153, 0x1 ;  /* 0x0000009904147211 */ /* 0x000fe400078408ff */
[-C--:B------:R-:W-:Y:S02]  /*2be0*/  LEA.HI.X.SX32 R19, R24, R33.reuse, 0x1, P3 ;  /* 0x0000002118137211 */ /* 0x080fe400018f0eff */
[----:B------:R-:W-:Y:S02]  /*2bf0*/  CS2R R24, SRZ ;  /* 0x0000000000187805 */ /* 0x000fe4000001ff00 */
[----:B------:R-:W-:-:S02]  /*2c00*/  LEA.HI.X.SX32 R21, R4, R33, 0x1, P2 ;  /* 0x0000002104157211 */ /* 0x000fc400010f0eff */
[C---:B------:R-:W-:Y:S01]  /*2c10*/  LEA R22, P3, R6.reuse, R153, 0x1 ;  /* 0x0000009906167211 */ /* 0x040fe200078608ff */
[----:B------:R0:W-:Y:S03]  /*2c20*/  STL.64 [R1+0x48], R18 ;  /* 0x0000481201007387 */ /* 0x0001e60000100a00 */
[----:B------:R-:W-:Y:S01]  /*2c30*/  LEA.HI.X.SX32 R23, R6, R33, 0x1, P3 ;  /* 0x0000002106177211 */ /* 0x000fe200018f0eff */
[----:B------:R-:W-:Y:S04]  /*2c40*/  STL.64 [R1+0x50], R120 ;  /* 0x0000507801007387 */ /* 0x000fe80000100a00 */
[----:B------:R1:W-:Y:S04]  /*2c50*/  STL.64 [R1+0x40], R20 ;  /* 0x0000401401007387 */ /* 0x0003e80000100a00 */
[----:B------:R2:W-:Y:S01]  /*2c60*/  STL.64 [R1+0x38], R22 ;  /* 0x0000381601007387 */ /* 0x0005e20000100a00 */
[----:B0-----:R-:W-:-:S02]  /*2c70*/  IMAD R18, R37, 0x4, R17 ;  /* 0x0000000425127824 */ /* 0x001fc400078e0211 */
[----:B------:R-:W-:Y:S02]  /*2c80*/  IMAD.MOV.U32 R19, RZ, RZ, -0x800000 ;  /* 0xff800000ff137424 */ /* 0x000fe400078e00ff */
[----:B------:R-:W-:Y:S01]  /*2c90*/  IMAD R4, R37, 0x4, R18 ;  /* 0x0000000425047824 */ /* 0x000fe200078e0212 */
[----:B-1----:R-:W-:-:S03]  /*2ca0*/  LEA R20, P2, R8, R153, 0x1 ;  /* 0x0000009908147211 */ /* 0x002fc600078408ff */
[----:B------:R-:W-:Y:S01]  /*2cb0*/  IMAD R6, R37, 0x4, R4 ;  /* 0x0000000425067824 */ /* 0x000fe200078e0204 */
[----:B------:R-:W-:-:S03]  /*2cc0*/  LEA.HI.X.SX32 R21, R8, R33, 0x1, P2 ;  /* 0x0000002108157211 */ /* 0x000fc600010f0eff */
[C---:B------:R-:W-:Y:S01]  /*2cd0*/  IMAD R8, R37.reuse, 0x4, R6 ;  /* 0x0000000425087824 */ /* 0x040fe200078e0206 */
[C---:B--2---:R-:W-:Y:S01]  /*2ce0*/  LEA R22, P3, R10.reuse, R153, 0x1 ;  /* 0x000000990a167211 */ /* 0x044fe200078608ff */
[----:B------:R0:W-:Y:S03]  /*2cf0*/  STL.64 [R1+0x30], R20 ;  /* 0x0000301401007387 */ /* 0x0001e60000100a00 */
        /* <DEDUP_REMOVED lines=17> */
[----:B------:R-:W-:Y:S01]  /*2e10*/  IMAD.MOV.U32 R15, RZ, RZ, RZ ;  /* 0x000000ffff0f7224 */ /* 0x000fe200078e00ff */
[----:B------:R-:W-:-:S03]  /*2e20*/  LEA R244, P3, R17, R153, 0x1 ;  /* 0x0000009911f47211 */ /* 0x000fc600078608ff */
[----:B------:R-:W-:Y:S01]  /*2e30*/  STL.64 [R1+0x8], R22 ;  /* 0x0000081601007387 */ /* 0x000fe20000100a00 */
[----:B------:R-:W-:Y:S01]  /*2e40*/  LEA.HI.X.SX32 R245, R17, R33, 0x1, P3 ;  /* 0x0000002111f57211 */ /* 0x000fe200018f0eff */
[----:B------:R-:W-:Y:S01]  /*2e50*/  IMAD.MOV.U32 R17, RZ, RZ, 0x3f800000 ;  /* 0x3f800000ff117424 */ /* 0x000fe200078e00ff */
[-C--:B------:R-:W-:Y:S02]  /*2e60*/  LEA R240, P3, R4, R153.reuse, 0x1 ;  /* 0x0000009904f07211 */ /* 0x080fe400078608ff */
[----:B0-----:R-:W-:Y:S02]  /*2e70*/  LEA R20, P2, R16, R153, 0x1 ;  /* 0x0000009910147211 */ /* 0x001fe400078408ff */
[-C--:B------:R-:W-:Y:S01]  /*2e80*/  LEA.HI.X.SX32 R241, R4, R33.reuse, 0x1, P3 ;  /* 0x0000002104f17211 */ /* 0x080fe200018f0eff */
[----:B------:R-:W-:Y:S01]  /*2e90*/  IMAD R4, R37, 0x4, R14 ;  /* 0x0000000425047824 */ /* 0x000fe200078e020e */
[----:B------:R-:W-:Y:S01]  /*2ea0*/  LEA.HI.X.SX32 R21, R16, R33, 0x1, P2 ;  /* 0x0000002110157211 */ /* 0x000fe200010f0eff */
[----:B------:R-:W-:Y:S01]  /*2eb0*/  IMAD.MOV.U32 R16, RZ, RZ, RZ ;  /* 0x000000ffff107224 */ /* 0x000fe200078e00ff */
[----:B------:R-:W-:-:S02]  /*2ec0*/  LEA R242, P2, R18, R153, 0x1 ;  /* 0x0000009912f27211 */ /* 0x000fc400078408ff */
[----:B------:R-:W-:Y:S01]  /*2ed0*/  LEA R232, P3, R8, R153, 0x1 ;  /* 0x0000009908e87211 */ /* 0x000fe200078608ff */
[----:B------:R0:W-:Y:S01]  /*2ee0*/  STL.64 [R1], R20 ;  /* 0x0000001401007387 */ /* 0x0001e20000100a00 */
[----:B------:R-:W-:Y:S01]  /*2ef0*/  LEA.HI.X.SX32 R243, R18, R33, 0x1, P2 ;  /* 0x0000002112f37211 */ /* 0x000fe200010f0eff */
[----:B------:R-:W-:Y:S01]  /*2f00*/  IMAD.MOV.U32 R18, RZ, RZ, 0x3f800000 ;  /* 0x3f800000ff127424 */ /* 0x000fe200078e00ff */
[----:B------:R-:W-:Y:S02]  /*2f10*/  LEA R236, P2, R6, R153, 0x1 ;  /* 0x0000009906ec7211 */ /* 0x000fe400078408ff */
[-C--:B------:R-:W-:Y:S02]  /*2f20*/  LEA.HI.X.SX32 R233, R8, R33.reuse, 0x1, P3 ;  /* 0x0000002108e97211 */ /* 0x080fe400018f0eff */
[----:B------:R-:W-:Y:S01]  /*2f30*/  LEA.HI.X.SX32 R237, R6, R33, 0x1, P2 ;  /* 0x0000002106ed7211 */ /* 0x000fe200010f0eff */
[----:B------:R-:W-:Y:S01]  /*2f40*/  IMAD R6, R37, 0x4, R4 ;  /* 0x0000000425067824 */ /* 0x000fe200078e0204 */
[----:B------:R-:W-:-:S02]  /*2f50*/  LEA R228, P2, R10, R153, 0x1 ;  /* 0x000000990ae47211 */ /* 0x000fc400078408ff */
[----:B------:R-:W-:Y:S01]  /*2f60*/  LEA R224, P3, R12, R153, 0x1 ;  /* 0x000000990ce07211 */ /* 0x000fe200078608ff */
[----:B------:R-:W-:Y:S01]  /*2f70*/  IMAD R8, R37, 0x4, R6 ;  /* 0x0000000425087824 */ /* 0x000fe200078e0206 */
[----:B------:R-:W-:Y:S02]  /*2f80*/  LEA.HI.X.SX32 R229, R10, R33, 0x1, P2 ;  /* 0x000000210ae57211 */ /* 0x000fe400010f0eff */
[----:B------:R-:W-:Y:S01]  /*2f90*/  LEA R220, P2, R13, R153, 0x1 ;  /* 0x000000990ddc7211 */ /* 0x000fe200078408ff */
[C---:B------:R-:W-:Y:S01]  /*2fa0*/  IMAD R10, R37.reuse, 0x4, R8 ;  /* 0x00000004250a7824 */ /* 0x040fe200078e0208 */
[----:B------:R-:W-:Y:S02]  /*2fb0*/  LEA.HI.X.SX32 R225, R12, R33, 0x1, P3 ;  /* 0x000000210ce17211 */ /* 0x000fe400018f0eff */
[----:B------:R-:W-:Y:S01]  /*2fc0*/  LEA R216, P3, R14, R153, 0x1 ;  /* 0x000000990ed87211 */ /* 0x000fe200078608ff */
[----:B------:R-:W-:Y:S01]  /*2fd0*/  IMAD R12, R37, 0x4, R10 ;  /* 0x00000004250c7824 */ /* 0x000fe200078e020a */
[----:B------:R-:W-:-:S02]  /*2fe0*/  LEA.HI.X.SX32 R221, R13, R33, 0x1, P2 ;  /* 0x000000210ddd7211 */ /* 0x000fc400010f0eff */
[----:B------:R-:W-:Y:S02]  /*2ff0*/  LEA R212, P2, R4, R153, 0x1 ;  /* 0x0000009904d47211 */ /* 0x000fe400078408ff */
[----:B------:R-:W-:Y:S01]  /*3000*/  LEA.HI.X.SX32 R217, R14, R33, 0x1, P3 ;  /* 0x000000210ed97211 */ /* 0x000fe200018f0eff */
[----:B------:R-:W-:Y:S01]  /*3010*/  IMAD.IADD R14, R252, 0x1, R7 ;  /* 0x00000001fc0e7824 */ /* 0x000fe200078e0207 */
[----:B------:R-:W-:Y:S02]  /*3020*/  LEA R210, P3, R6, R153, 0x1 ;  /* 0x0000009906d27211 */ /* 0x000fe400078608ff */
[----:B------:R-:W-:Y:S01]  /*3030*/  LEA.HI.X.SX32 R213, R4, R33, 0x1, P2 ;  /* 0x0000002104d57211 */ /* 0x000fe200010f0eff */
[C---:B------:R-:W-:Y:S01]  /*3040*/  IMAD R4, R37.reuse, 0x4, R12 ;  /* 0x0000000425047824 */ /* 0x040fe200078e020c */
[----:B------:R-:W-:Y:S02]  /*3050*/  LEA R206, P2, R8, R153, 0x1 ;  /* 0x0000009908ce7211 */ /* 0x000fe400078408ff */
[-C--:B------:R-:W-:Y:S01]  /*3060*/  LEA.HI.X.SX32 R211, R6, R33.reuse, 0x1, P3 ;  /* 0x0000002106d37211 */ /* 0x080fe200018f0eff */
[----:B------:R-:W-:Y:S01]  /*3070*/  IMAD R6, R37, 0x4, R4 ;  /* 0x0000000425067824 */ /* 0x000fe200078e0204 */
[----:B------:R-:W-:-:S02]  /*3080*/  LEA.HI.X.SX32 R207, R8, R33, 0x1, P2 ;  /* 0x0000002108cf7211 */ /* 0x000fc400010f0eff */
[-C--:B------:R-:W-:Y:S01]  /*3090*/  LEA R202, P3, R10, R153.reuse, 0x1 ;  /* 0x000000990aca7211 */ /* 0x080fe200078608ff */
[----:B------:R-:W-:Y:S01]  /*30a0*/  IMAD R8, R37, 0x4, R6 ;  /* 0x0000000425087824 */ /* 0x000fe200078e0206 */
[----:B------:R-:W-:Y:S02]  /*30b0*/  LEA R156, P4, R4, R153, 0x1 ;  /* 0x00000099049c7211 */ /* 0x000fe400078808ff */
[----:B------:R-:W-:Y:S02]  /*30c0*/  CS2R R36, SRZ ;  /* 0x0000000000247805 */ /* 0x000fe4000001ff00 */
[-C--:B------:R-:W-:Y:S02]  /*30d0*/  LEA.HI.X.SX32 R203, R10, R33.reuse, 0x1, P3 ;  /* 0x000000210acb7211 */ /* 0x080fe400018f0eff */
[----:B------:R-:W-:Y:S01]  /*30e0*/  LEA.HI.X.SX32 R157, R4, R33, 0x1, P4 ;  /* 0x00000021049d7211 */ /* 0x000fe200020f0eff */
[----:B------:R-:W-:Y:S01]  /*30f0*/  IMAD.MOV.U32 R4, RZ, RZ, RZ ;  /* 0x000000ffff047224 */ /* 0x000fe200078e00ff */
[----:B------:R-:W-:-:S02]  /*3100*/  LEA R154, P3, R6, R153, 0x1 ;  /* 0x00000099069a7211 */ /* 0x000fc400078608ff */
[-C--:B------:R-:W-:Y:S02]  /*3110*/  LEA R152, P4, R8, R153.reuse, 0x1 ;  /* 0x0000009908987211 */ /* 0x080fe400078808ff */
[----:B------:R-:W-:Y:S02]  /*3120*/  LEA R190, P2, R12, R153, 0x1 ;  /* 0x000000990cbe7211 */ /* 0x000fe400078408ff */
[-C--:B------:R-:W-:Y:S01]  /*3130*/  LEA.HI.X.SX32 R155, R6, R33.reuse, 0x1, P3 ;  /* 0x00000021069b7211 */ /* 0x080fe200018f0eff */
[----:B------:R-:W-:Y:S01]  /*3140*/  IMAD.MOV.U32 R6, RZ, RZ, -0x800000 ;  /* 0xff800000ff067424 */ /* 0x000fe200078e00ff */
[-C--:B------:R-:W-:Y:S01]  /*3150*/  LEA.HI.X.SX32 R153, R8, R33.reuse, 0x1, P4 ;  /* 0x0000002108997211 */ /* 0x080fe200020f0eff */
[----:B------:R-:W-:Y:S01]  /*3160*/  IMAD.IADD R8, R252, 0x1, R85 ;  /* 0x00000001fc087824 */ /* 0x000fe200078e0255 */
[-C--:B------:R-:W-:Y:S01]  /*3170*/  IADD3 RZ, P3, R9, R160.reuse, RZ ;  /* 0x000000a009ff7210 */ /* 0x080fe20007f7e0ff */
[----:B------:R-:W-:Y:S01]  /*3180*/  IMAD R9, R159, 0x36, RZ ;  /* 0x000000369f097824 */ /* 0x000fe200078e02ff */
[----:B------:R-:W-:Y:S01]  /*3190*/  IADD3 RZ, P4, R11, R160, RZ ;  /* 0x000000a00bff7210 */ /* 0x000fe20007f9e0ff */
[----:B------:R-:W-:Y:S01]  /*31a0*/  IMAD R11, R159, 0x38, RZ ;  /* 0x000000389f0b7824 */ /* 0x000fe200078e02ff */
[----:B------:R-:W-:-:S02]  /*31b0*/  LEA.HI.X.SX32 R191, R12, R33, 0x1, P2 ;  /* 0x000000210cbf7211 */ /* 0x000fc400010f0eff */
[----:B------:R-:W-:Y:S02]  /*31c0*/  CS2R R32, SRZ ;  /* 0x0000000000207805 */ /* 0x000fe4000001ff00 */
[-C--:B------:R-:W-:Y:S01]  /*31d0*/  IADD3 RZ, P2, R5, R160.reuse, RZ ;  /* 0x000000a005ff7210 */ /* 0x080fe20007f5e0ff */
[----:B------:R-:W-:Y:S01]  /*31e0*/  IMAD R5, R159, 0x34, RZ ;  /* 0x000000349f057824 */ /* 0x000fe200078e02ff */
[-C--:B------:R-:W-:Y:S01]  /*31f0*/  IADD3 RZ, P6, R9, R160.reuse, RZ ;  /* 0x000000a009ff7210 */ /* 0x080fe20007fde0ff */
[----:B------:R-:W-:Y:S01]  /*3200*/  IMAD R9, R159, 0x3c, RZ ;  /* 0x0000003c9f097824 */ /* 0x000fe200078e02ff */
[-C--:B------:R-:W-:Y:S01]  /*3210*/  IADD3 RZ, P0, R11, R160.reuse, RZ ;  /* 0x000000a00bff7210 */ /* 0x080fe20007f1e0ff */
[----:B------:R-:W-:Y:S01]  /*3220*/  IMAD R11, R159, 0x3e, RZ ;  /* 0x0000003e9f0b7824 */ /* 0x000fe200078e02ff */
[----:B------:R-:W-:Y:S01]  /*3230*/  IADD3 RZ, P5, R5, R160, RZ ;  /* 0x000000a005ff7210 */ /* 0x000fe20007fbe0ff */
[----:B------:R-:W-:Y:S01]  /*3240*/  IMAD R5, R159, 0x3a, RZ ;  /* 0x0000003a9f057824 */ /* 0x000fe200078e02ff */
[----:B------:R-:W-:-:S02]  /*3250*/  LEA.HI.X.SX32 R143, R143, R161, 0x1, P2 ;  /* 0x000000a18f8f7211 */ /* 0x000fc400010f0eff */
[----:B------:R-:W-:Y:S02]  /*3260*/  CS2R R84, SRZ ;  /* 0x0000000000547805 */ /* 0x000fe4000001ff00 */
[----:B------:R-:W-:Y:S02]  /*3270*/  LEA.HI.X.SX32 R141, R141, R161, 0x1, P3 ;  /* 0x000000a18d8d7211 */ /* 0x000fe400018f0eff */
[-C--:B------:R-:W-:Y:S02]  /*3280*/  IADD3 RZ, P2, R9, R160.reuse, RZ ;  /* 0x000000a009ff7210 */ /* 0x080fe40007f5e0ff */
[----:B------:R-:W-:Y:S02]  /*3290*/  IADD3 RZ, P3, R11, R160, RZ ;  /* 0x000000a00bff7210 */ /* 0x000fe40007f7e0ff */
[C---:B------:R-:W-:Y:S02]  /*32a0*/  LOP3.LUT R13, R7.reuse, 0x10, RZ, 0x3c, !PT ;  /* 0x00000010070d7812 */ /* 0x040fe400078e3cff */
[----:B------:R-:W-:-:S02]  /*32b0*/  LOP3.LUT R11, R7, 0x20, RZ, 0x3c, !PT ;  /* 0x00000020070b7812 */ /* 0x000fc400078e3cff */
[C---:B0-----:R-:W-:Y:S01]  /*32c0*/  LOP3.LUT R21, R7.reuse, 0x30, RZ, 0x3c, !PT ;  /* 0x0000003007157812 */ /* 0x041fe200078e3cff */
[C---:B------:R-:W-:Y:S01]  /*32d0*/  IMAD.IADD R13, R252.reuse, 0x1, R13 ;  /* 0x00000001fc0d7824 */ /* 0x040fe200078e020d */
[C---:B------:R-:W-:Y:S01]  /*32e0*/  LOP3.LUT R9, R7.reuse, 0x40, RZ, 0x3c, !PT ;  /* 0x0000004007097812 */ /* 0x040fe200078e3cff */
[C---:B------:R-:W-:Y:S01]  /*32f0*/  IMAD.IADD R12, R252.reuse, 0x1, R11 ;  /* 0x00000001fc0c7824 */ /* 0x040fe200078e020b */
[C---:B------:R-:W-:Y:S01]  /*3300*/  LOP3.LUT R23, R7.reuse, 0x50, RZ, 0x3c, !PT ;  /* 0x0000005007177812 */ /* 0x040fe200078e3cff */
[C---:B------:R-:W-:Y:S01]  /*3310*/  IMAD.IADD R11, R252.reuse, 0x1, R21 ;  /* 0x00000001fc0b7824 */ /* 0x040fe200078e0215 */
[----:B------:R-:W-:Y:S01]  /*3320*/  LOP3.LUT R7, R7, 0x70, RZ, 0x3c, !PT ;  /* 0x0000007007077812 */ /* 0x000fe200078e3cff */
[C---:B------:R-:W-:Y:S01]  /*3330*/  IMAD.IADD R10, R252.reuse, 0x1, R9 ;  /* 0x00000001fc0a7824 */ /* 0x040fe200078e0209 */
[----:B------:R-:W-:Y:S01]  /*3340*/  IADD3 RZ, P1, R5, R160, RZ ;  /* 0x000000a005ff7210 */ /* 0x000fe20007f3e0ff */
[----:B------:R-:W-:Y:S01]  /*3350*/  IMAD.MOV.U32 R5, RZ, RZ, RZ ;  /* 0x000000ffff057224 */ /* 0x000fe200078e00ff */
[-C--:B------:R-:W-:Y:S01]  /*3360*/  LEA.HI.X.SX32 R139, R139, R161.reuse, 0x1, P4 ;  /* 0x000000a18b8b7211 */ /* 0x080fe200020f0eff */
[C---:B------:R-:W-:Y:S01]  /*3370*/  IMAD.IADD R9, R252.reuse, 0x1, R23 ;  /* 0x00000001fc097824 */ /* 0x040fe200078e0217 */
[-C--:B------:R-:W-:Y:S01]  /*3380*/  LEA.HI.X.SX32 R137, R137, R161.reuse, 0x1, P5 ;  /* 0x000000a189897211 */ /* 0x080fe200028f0eff */
[----:B------:R-:W-:Y:S01]  /*3390*/  IMAD.IADD R7, R252, 0x1, R7 ;  /* 0x00000001fc077824 */ /* 0x000fe200078e0207 */
[----:B------:R-:W-:-:S02]  /*33a0*/  LEA.HI.X.SX32 R135, R134, R161, 0x1, P6 ;  /* 0x000000a186877211 */ /* 0x000fc400030f0eff */
[-C--:B------:R-:W-:Y:S02]  /*33b0*/  LEA.HI.X.SX32 R133, R132, R161.reuse, 0x1, P0 ;  /* 0x000000a184857211 */ /* 0x080fe400000f0eff */
[-C--:B------:R-:W-:Y:S02]  /*33c0*/  LEA.HI.X.SX32 R131, R130, R161.reuse, 0x1, P1 ;  /* 0x000000a182837211 */ /* 0x080fe400008f0eff */
[-C--:B------:R-:W-:Y:S02]  /*33d0*/  LEA.HI.X.SX32 R129, R128, R161.reuse, 0x1, P2 ;  /* 0x000000a180817211 */ /* 0x080fe400010f0eff */
[----:B------:R-:W-:-:S07]  /*33e0*/  LEA.HI.X.SX32 R127, R126, R161, 0x1, P3 ;  /* 0x000000a17e7f7211 */ /* 0x000fce00018f0eff */
.L_x_1:
[C---:B------:R-:W-:Y:S01]  /*33f0*/  IMAD.SHL.U32 R88, R159.reuse, 0x4, RZ ;  /* 0x000000049f587824 */ /* 0x040fe200078e00ff */
[CC--:B------:R-:W-:Y:S01]  /*3400*/  LEA R92, P1, R159.reuse, R160.reuse, 0x3 ;  /* 0x000000a09f5c7211 */ /* 0x0c0fe200078218ff */
[C---:B------:R-:W-:Y:S01]  /*3410*/  IMAD.SHL.U32 R89, R159.reuse, 0x8, RZ ;  /* 0x000000089f597824 */ /* 0x040fe200078e00ff */
[CC--:B------:R-:W-:Y:S01]  /*3420*/  LEA R90, P2, R159.reuse, R160.reuse, 0x4 ;  /* 0x000000a09f5a7211 */ /* 0x0c0fe200078420ff */
[C---:B------:R-:W-:Y:S01]  /*3430*/  IMAD.SHL.U32 R108, R159.reuse, 0x2, RZ ;  /* 0x000000029f6c7824 */ /* 0x040fe200078e00ff */
[-C--:B------:R-:W-:Y:S02]  /*3440*/  LEA.HI.X.SX32 R93, R88, R161.reuse, 0x1, P1 ;  /* 0x000000a1585d7211 */ /* 0x080fe400008f0eff */
[C---:B------:R-:W-:Y:S01]  /*3450*/  LEA R94, P0, R159.reuse, R160, 0x2 ;  /* 0x000000a09f5e7211 */ /* 0x040fe200078010ff */
[----:B------:R-:W-:Y:S01]  /*3460*/  IMAD R177, R159, 0x26, RZ ;  /* 0x000000269fb17824 */ /* 0x000fe200078e02ff */
[-C--:B------:R-:W-:Y:S01]  /*3470*/  LEA.HI.X.SX32 R91, R89, R161.reuse, 0x1, P2 ;  /* 0x000000a1595b7211 */ /* 0x080fe200010f0eff */
[----:B------:R-:W-:Y:S01]  /*3480*/  IMAD.WIDE R88, R15, 0x2, R160 ;  /* 0x000000020f587825 */ /* 0x000fe200078e02a0 */
[----:B------:R-:W-:-:S02]  /*3490*/  LEA.HI.X.SX32 R95, R108, R161, 0x1, P0 ;  /* 0x000000a16c5f7211 */ /* 0x000fc400000f0eff */
[----:B------:R-:W-:Y:S01]  /*34a0*/  MOV R120, UR51 ;  /* 0x0000003300787c02 */ /* 0x000fe20008000f00 */
[C---:B------:R-:W-:Y:S01]  /*34b0*/  IMAD.WIDE R92, R15.reuse, 0x2, R92 ;  /* 0x000000020f5c7825 */ /* 0x040fe200078e025c */
[----:B------:R-:W-:Y:S01]  /*34c0*/  MOV R23, UR50 ;  /* 0x0000003200177c02 */ /* 0x000fe20008000f00 */
[----:B------:R-:W2:Y:S01]  /*34d0*/  LDG.E.U16 R89, desc[UR4][R88.64] ;  /* 0x0000000458597981 */ /* 0x000ea2000c1e1500 */
[----:B------:R-:W-:Y:S01]  /*34e0*/  MOV R20, UR49 ;  /* 0x0000003100147c02 */ /* 0x000fe20008000f00 */
[----:B------:R-:W-:Y:S01]  /*34f0*/  IMAD.WIDE R90, R15, 0x2, R90 ;  /* 0x000000020f5a7825 */ /* 0x000fe200078e025a */
[----:B------:R-:W-:Y:S01]  /*3500*/  MOV R122, UR48 ;  /* 0x00000030007a7c02 */ /* 0x000fe20008000f00 */
[----:B------:R0:W3:Y:S01]  /*3510*/  LDG.E.U16 R93, desc[UR4][R92.64] ;  /* 0x000000045c5d7981 */ /* 0x0000e2000c1e1500 */
[C---:B------:R-:W-:Y:S01]  /*3520*/  LEA R102, P1, R159.reuse, R160, 0x6 ;  /* 0x000000a09f667211 */ /* 0x040fe200078230ff */
[----:B------:R-:W-:Y:S01]  /*3530*/  IMAD R189, R159, 0x28, RZ ;  /* 0x000000289fbd7824 */ /* 0x000fe200078e02ff */
[----:B------:R-:W-:Y:S01]  /*3540*/  MOV R121, UR55 ;  /* 0x0000003700797c02 */ /* 0x000fe20008000f00 */
[----:B------:R-:W-:Y:S01]  /*3550*/  IMAD.IADD R150, R177, 0x1, R160 ;  /* 0x00000001b1967824 */ /* 0x000fe200078e02a0 */
[----:B------:R-:W-:Y:S01]  /*3560*/  MOV R123, UR54 ;  /* 0x00000036007b7c02 */ /* 0x000fe20008000f00 */
[----:B------:R1:W4:Y:S01]  /*3570*/  LDG.E.U16 R88, desc[UR4][R90.64] ;  /* 0x000000045a587981 */ /* 0x000322000c1e1500 */
[----:B------:R-:W-:Y:S01]  /*3580*/  IMAD.WIDE R94, R15, 0x2, R94 ;  /* 0x000000020f5e7825 */ /* 0x000fe200078e025e */
[----:B------:R-:W-:-:S02]  /*3590*/  MOV R22, UR53 ;  /* 0x0000003500167c02 */ /* 0x000fc40008000f00 */
[----:B------:R-:W-:Y:S01]  /*35a0*/  MOV R21, UR52 ;  /* 0x0000003400157c02 */ /* 0x000fe20008000f00 */
[C---:B0-----:R-:W-:Y:S02]  /*35b0*/  IMAD.SHL.U32 R92, R159.reuse, 0x20, RZ ;  /* 0x000000209f5c7824 */ /* 0x041fe400078e00ff */
[C---:B------:R-:W-:Y:S01]  /*35c0*/  IMAD R186, R159.reuse, 0x32, RZ ;  /* 0x000000329fba7824 */ /* 0x040fe200078e02ff */
[----:B------:R-:W5:Y:S01]  /*35d0*/  LDG.E.U16 R94, desc[UR4][R94.64] ;  /* 0x000000045e5e7981 */ /* 0x000f62000c1e1500 */
[C---:B------:R-:W-:Y:S01]  /*35e0*/  IMAD R182, R159.reuse, 0x34, RZ ;  /* 0x000000349fb67824 */ /* 0x040fe200078e02ff */
[C---:B-1----:R-:W-:Y:S01]  /*35f0*/  LEA R90, P0, R159.reuse, R160, 0x5 ;  /* 0x000000a09f5a7211 */ /* 0x042fe200078028ff */
[----:B------:R-:W-:Y:S01]  /*3600*/  IMAD.SHL.U32 R91, R159, 0x10, RZ ;  /* 0x000000109f5b7824 */ /* 0x000fe200078e00ff */
[-C--:B------:R-:W-:Y:S01]  /*3610*/  LEA.HI.X.SX32 R103, R92, R161.reuse, 0x1, P1 ;  /* 0x000000a15c677211 */ /* 0x080fe200008f0eff */
[----:B------:R-:W-:Y:S02]  /*3620*/  IMAD.IADD R148, R189, 0x1, R160 ;  /* 0x00000001bd947824 */ /* 0x000fe400078e02a0 */
[----:B------:R-:W-:Y:S01]  /*3630*/  IMAD R158, R159, 0x2e, RZ ;  /* 0x0000002e9f9e7824 */ /* 0x000fe200078e02ff */
[----:B------:R-:W-:Y:S01]  /*3640*/  LEA.HI.X.SX32 R91, R91, R161, 0x1, P0 ;  /* 0x000000a15b5b7211 */ /* 0x000fe200000f0eff */
[----:B------:R-:W-:-:S04]  /*3650*/  IMAD.WIDE R100, R15, 0x2, R150 ;  /* 0x000000020f647825 */ /* 0x000fc800078e0296 */
[----:B------:R-:W-:Y:S01]  /*3660*/  IMAD R184, R159, 0x2a, RZ ;  /* 0x0000002a9fb87824 */ /* 0x000fe200078e02ff */
[----:B------:R0:W3:Y:S01]  /*3670*/  LDG.E.U16 R95, desc[UR4][R100.64] ;  /* 0x00000004645f7981 */ /* 0x0000e2000c1e1500 */
[----:B------:R-:W-:-:S04]  /*3680*/  IMAD.WIDE R90, R15, 0x2, R90 ;  /* 0x000000020f5a7825 */ /* 0x000fc800078e025a */
[C---:B------:R-:W-:Y:S02]  /*3690*/  IMAD R185, R159.reuse, 0x30, RZ ;  /* 0x000000309fb97824 */ /* 0x040fe400078e02ff */
[----:B------:R-:W-:Y:S01]  /*36a0*/  IMAD R126, R159, 0x2c, RZ ;  /* 0x0000002c9f7e7824 */ /* 0x000fe200078e02ff */
[----:B------:R-:W5:Y:S01]  /*36b0*/  LDG.E.U16 R90, desc[UR4][R90.64] ;  /* 0x000000045a5a7981 */ /* 0x000f62000c1e1500 */
[----:B------:R-:W-:-:S04]  /*36c0*/  IMAD.WIDE R102, R15, 0x2, R102 ;  /* 0x000000020f667825 */ /* 0x000fc800078e0266 */
[C---:B------:R-:W-:Y:S01]  /*36d0*/  IMAD R183, R159.reuse, 0x36, RZ ;  /* 0x000000369fb77824 */ /* 0x040fe200078e02ff */
[----:B------:R1:W3:Y:S01]  /*36e0*/  LDG.E.U16 R92, desc[UR4][R102.64] ;  /* 0x00000004665c7981 */ /* 0x0002e2000c1e1500 */
[----:B------:R-:W-:Y:S02]  /*36f0*/  IMAD.IADD R138, R186, 0x1, R160 ;  /* 0x00000001ba8a7824 */ /* 0x000fe400078e02a0 */
[C---:B------:R-:W-:Y:S02]  /*3700*/  IMAD R187, R159.reuse, 0x38, RZ ;  /* 0x000000389fbb7824 */ /* 0x040fe400078e02ff */
[C---:B------:R-:W-:Y:S02]  /*3710*/  IMAD R188, R159.reuse, 0x3a, RZ ;  /* 0x0000003a9fbc7824 */ /* 0x040fe400078e02ff */
[C---:B------:R-:W-:Y:S02]  /*3720*/  IMAD R181, R159.reuse, 0x3c, RZ ;  /* 0x0000003c9fb57824 */ /* 0x040fe400078e02ff */
[----:B------:R-:W-:-:S02]  /*3730*/  IMAD R114, R159, 0x44, RZ ;  /* 0x000000449f727824 */ /* 0x000fc400078e02ff */
[C---:B------:R-:W-:Y:S02]  /*3740*/  IMAD R119, R159.reuse, 0x12, RZ ;  /* 0x000000129f777824 */ /* 0x040fe400078e02ff */
[C---:B------:R-:W-:Y:S02]  /*3750*/  IMAD R113, R159.reuse, 0x23, RZ ;  /* 0x000000239f717824 */ /* 0x040fe400078e02ff */
        /* <DEDUP_REMOVED lines=15> */
[----:B------:R-:W-:Y:S01]  /*3850*/  IMAD R196, R159, 0x3e, RZ ;  /* 0x0000003e9fc47824 */ /* 0x000fe200078e02ff */
[----:B------:R-:W-:Y:S01]  /*3860*/  R2UR UR58, R251 ;  /* 0x00000000fb3a72ca */ /* 0x000fe200000e0000 */
[C---:B------:R-:W-:Y:S01]  /*3870*/  IMAD.WIDE R98, R15.reuse, 0x2, R148 ;  /* 0x000000020f627825 */ /* 0x040fe200078e0294 */
[----:B------:R-:W-:Y:S01]  /*3880*/  UMOV UR59, 0x40000040 ;  /* 0x40000040003b7882 */ /* 0x000fe20000000000 */
[----:B------:R-:W-:Y:S01]  /*3890*/  UIADD3.64 UR6, UR34, 0x2, URZ ;  /* 0x0000000222067897 */ /* 0x000fe2000fffe03f */
[----:B------:R-:W3:Y:S01]  /*38a0*/  S2R R199, SR_TID.X ;  /* 0x0000000000c77919 */ /* 0x000ee20000002100 */
[--C-:B------:R-:W-:Y:S01]  /*38b0*/  IMAD.IADD R136, R182, 0x1, R160.reuse ;  /* 0x00000001b6887824 */ /* 0x100fe200078e02a0 */
[----:B------:R-:W3:Y:S01]  /*38c0*/  LDC R209, c[0x0][0x238] ;  /* 0x00008e00ffd17b82 */ /* 0x000ee20000000800 */
[----:B------:R-:W-:Y:S01]  /*38d0*/  IMAD.IADD R142, R158, 0x1, R160 ;  /* 0x000000019e8e7824 */ /* 0x000fe200078e02a0 */
[----:B------:R1:W3:Y:S01]  /*38e0*/  LDG.E.U16 R91, desc[UR4][R98.64] ;  /* 0x00000004625b7981 */ /* 0x0002e2000c1e1500 */
[----:B0-----:R-:W-:-:S03]  /*38f0*/  IMAD.WIDE R100, R15, 0x2, R138 ;  /* 0x000000020f647825 */ /* 0x001fc600078e028a */
[----:B------:R-:W3:Y:S01]  /*3900*/  LDL.64 R200, [R1+0xf8] ;  /* 0x0000f80001c87983 */ /* 0x000ee20000100a00 */
[--C-:B------:R-:W-:Y:S02]  /*3910*/  IMAD.IADD R146, R184, 0x1, R160.reuse ;  /* 0x00000001b8927824 */ /* 0x100fe400078e02a0 */
[----:B------:R-:W-:Y:S01]  /*3920*/  IMAD.IADD R140, R185, 0x1, R160 ;  /* 0x00000001b98c7824 */ /* 0x000fe200078e02a0 */
[----:B------:R-:W3:Y:S01]  /*3930*/  LDG.E.U16 R100, desc[UR4][R100.64] ;  /* 0x0000000464647981 */ /* 0x000ee2000c1e1500 */
[----:B-1----:R-:W-:-:S03]  /*3940*/  IMAD.WIDE R102, R15, 0x2, R136 ;  /* 0x000000020f667825 */ /* 0x002fc600078e0288 */
[----:B------:R-:W3:Y:S01]  /*3950*/  LDL.64 R218, [R1+0xb8] ;  /* 0x0000b80001da7983 */ /* 0x000ee20000100a00 */
[----:B------:R-:W-:Y:S02]  /*3960*/  IMAD.IADD R144, R126, 0x1, R160 ;  /* 0x000000017e907824 */ /* 0x000fe400078e02a0 */
[----:B------:R-:W-:Y:S01]  /*3970*/  IMAD.WIDE R98, R15, 0x2, R142 ;  /* 0x000000020f627825 */ /* 0x000fe200078e028e */
[----:B------:R-:W3:Y:S03]  /*3980*/  LDL.64 R222, [R1+0xc0] ;  /* 0x0000c00001de7983 */ /* 0x000ee60000100a00 */
[----:B------:R-:W-:Y:S01]  /*3990*/  IMAD.IADD R134, R183, 0x1, R160 ;  /* 0x00000001b7867824 */ /* 0x000fe200078e02a0 */
[----:B------:R0:W3:Y:S01]  /*39a0*/  LDG.E.U16 R101, desc[UR4][R102.64] ;  /* 0x0000000466657981 */ /* 0x0000e2000c1e1500 */
[----:B------:R-:W-:-:S03]  /*39b0*/  IMAD.WIDE R96, R15, 0x2, R146 ;  /* 0x000000020f607825 */ /* 0x000fc600078e0292 */
[----:B------:R-:W3:Y:S01]  /*39c0*/  LDG.E.U16 R98, desc[UR4][R98.64] ;  /* 0x0000000462627981 */ /* 0x000ee2000c1e1500 */
[----:B------:R-:W-:-:S03]  /*39d0*/  IMAD.WIDE R104, R15, 0x2, R140 ;  /* 0x000000020f687825 */ /* 0x000fc600078e028c */
[----:B------:R-:W3:Y:S01]  /*39e0*/  LDG.E.U16 R96, desc[UR4][R96.64] ;  /* 0x0000000460607981 */ /* 0x000ee2000c1e1500 */
[----:B------:R-:W-:Y:S02]  /*39f0*/  IMAD.IADD R132, R187, 0x1, R160 ;  /* 0x00000001bb847824 */ /* 0x000fe400078e02a0 */
[C---:B------:R-:W-:Y:S01]  /*3a00*/  IMAD.WIDE R106, R15.reuse, 0x2, R144 ;  /* 0x000000020f6a7825 */ /* 0x040fe200078e0290 */
[----:B------:R-:W3:Y:S03]  /*3a10*/  LDL.64 R226, [R1+0xc8] ;  /* 0x0000c80001e27983 */ /* 0x000ee60000100a00 */
[----:B------:R-:W-:Y:S01]  /*3a20*/  IMAD.IADD R130, R188, 0x1, R160 ;  /* 0x00000001bc827824 */ /* 0x000fe200078e02a0 */
[----:B------:R1:W3:Y:S01]  /*3a30*/  LDG.E.U16 R99, desc[UR4][R104.64] ;  /* 0x0000000468637981 */ /* 0x0002e2000c1e1500 */
[----:B0-----:R-:W-:-:S03]  /*3a40*/  IMAD.WIDE R102, R15, 0x2, R134 ;  /* 0x000000020f667825 */ /* 0x001fc600078e0286 */
[----:B------:R0:W3:Y:S01]  /*3a50*/  LDG.E.U16 R97, desc[UR4][R106.64] ;  /* 0x000000046a617981 */ /* 0x0000e2000c1e1500 */
[----:B------:R-:W-:Y:S02]  /*3a60*/  IMAD.IADD R128, R181, 0x1, R160 ;  /* 0x00000001b5807824 */ /* 0x000fe400078e02a0 */
[C---:B------:R-:W-:Y:S01]  /*3a70*/  IMAD.WIDE R110, R15.reuse, 0x2, R132 ;  /* 0x000000020f6e7825 */ /* 0x040fe200078e0284 */
[----:B------:R-:W3:Y:S03]  /*3a80*/  LDG.E.U16 R102, desc[UR4][R102.64] ;  /* 0x0000000466667981 */ /* 0x000ee6000c1e1500 */
[C---:B-1----:R-:W-:Y:S01]  /*3a90*/  IMAD.WIDE R104, R15.reuse, 0x2, R130 ;  /* 0x000000020f687825 */ /* 0x042fe200078e0282 */
[----:B------:R-:W3:Y:S01]  /*3aa0*/  LDL.64 R214, [R1+0xb0] ;  /* 0x0000b00001d67983 */ /* 0x000ee20000100a00 */
[----:B0-----:R-:W-:Y:S02]  /*3ab0*/  IADD3 R106, P0, R108, R160, RZ ;  /* 0x000000a06c6a7210 */ /* 0x001fe40007f1e0ff */
[----:B------:R-:W-:Y:S01]  /*3ac0*/  IMAD.WIDE R108, R15, 0x2, R128 ;  /* 0x000000020f6c7825 */ /* 0x000fe200078e0280 */
[----:B------:R-:W3:Y:S04]  /*3ad0*/  LDL.64 R204, [R1+0xa8] ;  /* 0x0000a80001cc7983 */ /* 0x000ee80000100a00 */
[----:B------:R0:W3:Y:S01]  /*3ae0*/  LDG.E.U16 R103, desc[UR4][R110.64] ;  /* 0x000000046e677981 */ /* 0x0000e2000c1e1500 */
[----:B------:R-:W-:-:S03]  /*3af0*/  LEA.HI.X.SX32 R107, R159, R161, 0x1, P0 ;  /* 0x000000a19f6b7211 */ /* 0x000fc600000f0eff */
[----:B------:R-:W3:Y:S04]  /*3b00*/  LDG.E.U16 R104, desc[UR4][R104.64] ;  /* 0x0000000468687981 */ /* 0x000ee8000c1e1500 */
[----:B------:R-:W3:Y:S01]  /*3b10*/  LDL.64 R234, [R1+0x80] ;  /* 0x0000800001ea7983 */ /* 0x000ee20000100a00 */
[C---:B0-----:R-:W-:Y:S02]  /*3b20*/  IMAD R111, R159.reuse, 0x22, RZ ;  /* 0x000000229f6f7824 */ /* 0x041fe400078e02ff */
[----:B------:R-:W-:Y:S01]  /*3b30*/  IMAD R110, R159, 0x46, RZ ;  /* 0x000000469f6e7824 */ /* 0x000fe200078e02ff */
[----:B------:R-:W3:Y:S04]  /*3b40*/  LDL.64 R230, [R1+0x78] ;  /* 0x0000780001e67983 */ /* 0x000ee80000100a00 */
[----:B------:R0:W3:Y:S01]  /*3b50*/  LDG.E.U16 R105, desc[UR4][R108.64] ;  /* 0x000000046c697981 */ /* 0x0000e2000c1e1500 */
[-C--:B------:R-:W-:Y:S01]  /*3b60*/  IADD3 R114, P1, R114, R160.reuse, RZ ;  /* 0x000000a072727210 */ /* 0x080fe20007f3e0ff */
[----:B------:R-:W-:Y:S01]  /*3b70*/  IMAD.WIDE R106, R15, 0x2, R106 ;  /* 0x000000020f6a7825 */ /* 0x000fe200078e026a */
[-C--:B------:R-:W-:Y:S01]  /*3b80*/  IADD3 R110, P2, R110, R160.reuse, RZ ;  /* 0x000000a06e6e7210 */ /* 0x080fe20007f5e0ff */
[----:B------:R-:W3:Y:S04]  /*3b90*/  LDL.64 R246, [R1+0x38] ;  /* 0x0000380001f67983 */ /* 0x000ee80000100a00 */
[----:B------:R-:W3:Y:S01]  /*3ba0*/  LDL.64 R238, [R1+0x30] ;  /* 0x0000300001ee7983 */ /* 0x000ee20000100a00 */
[----:B0-----:R-:W-:Y:S01]  /*3bb0*/  IMAD R109, R159, 0x11, RZ ;  /* 0x000000119f6d7824 */ /* 0x001fe200078e02ff */
[----:B------:R-:W-:-:S02]  /*3bc0*/  IADD3 R108, P4, R111, R160, RZ ;  /* 0x000000a06f6c7210 */ /* 0x000fc40007f9e0ff */
[----:B------:R0:W3:Y:S01]  /*3bd0*/  LDG.E.U16 R106, desc[UR4][R106.64] ;  /* 0x000000046a6a7981 */ /* 0x0000e2000c1e1500 */
[-C--:B------:R-:W-:Y:S02]  /*3be0*/  LEA.HI.X.SX32 R115, R111, R161.reuse, 0x1, P1 ;  /* 0x000000a16f737211 */ /* 0x080fe400008f0eff */
[-C--:B------:R-:W-:Y:S02]  /*3bf0*/  LEA.HI.X.SX32 R109, R109, R161.reuse, 0x1, P4 ;  /* 0x000000a16d6d7211 */ /* 0x080fe400020f0eff */
[-C--:B------:R-:W-:Y:S02]  /*3c00*/  IADD3 R112, P3, R119, R160.reuse, RZ ;  /* 0x000000a077707210 */ /* 0x080fe40007f7e0ff */
[-C--:B------:R-:W-:Y:S01]  /*3c10*/  LEA.HI.X.SX32 R111, R113, R161.reuse, 0x1, P2 ;  /* 0x000000a1716f7211 */ /* 0x080fe200010f0eff */
[----:B------:R-:W-:Y:S01]  /*3c20*/  IMAD.WIDE R108, R15, 0x2, R108 ;  /* 0x000000020f6c7825 */ /* 0x000fe200078e026c */
[----:B------:R-:W-:Y:S02]  /*3c30*/  LEA.HI.X.SX32 R113, R118, R161, 0x1, P3 ;  /* 0x000000a176717211 */ /* 0x000fe400018f0eff */
[----:B------:R-:W-:Y:S01]  /*3c40*/  IADD3 R116, P0, R116, R160, RZ ;  /* 0x000000a074747210 */ /* 0x000fe20007f1e0ff */
[----:B0-----:R-:W-:-:S02]  /*3c50*/  IMAD R107, R159, 0x21, RZ ;  /* 0x000000219f6b7824 */ /* 0x001fc400078e02ff */
[C---:B------:R-:W-:Y:S01]  /*3c60*/  IMAD.WIDE R114, R15.reuse, 0x2, R114 ;  /* 0x000000020f727825 */ /* 0x040fe200078e0272 */
[----:B------:R-:W3:Y:S03]  /*3c70*/  LDG.E.U16 R108, desc[UR4][R108.64] ;  /* 0x000000046c6c7981 */ /* 0x000ee6000c1e1500 */
[----:B------:R-:W-:Y:S01]  /*3c80*/  IMAD.WIDE R110, R15, 0x2, R110 ;  /* 0x000000020f6e7825 */ /* 0x000fe200078e026e */
[----:B------:R-:W-:-:S03]  /*3c90*/  LEA.HI.X.SX32 R117, R107, R161, 0x1, P0 ;  /* 0x000000a16b757211 */ /* 0x000fc600000f0eff */
[C---:B------:R-:W-:Y:S02]  /*3ca0*/  IMAD.WIDE R112, R15.reuse, 0x2, R112 ;  /* 0x000000020f707825 */ /* 0x040fe400078e0270 */
[----:B------:R-:W3:Y:S04]  /*3cb0*/  LDG.E.U16 R110, desc[UR4][R110.64] ;  /* 0x000000046e6e7981 */ /* 0x000ee8000c1e1500 */
[----:B------:R0:W3:Y:S01]  /*3cc0*/  LDG.E.U16 R109, desc[UR4][R114.64] ;  /* 0x00000004726d7981 */ /* 0x0000e2000c1e1500 */
[----:B------:R-:W-:Y:S01]  /*3cd0*/  IMAD.WIDE R116, R15, 0x2, R116 ;  /* 0x000000020f747825 */ /* 0x000fe200078e0274 */
[----:B------:R-:W-:Y:S02]  /*3ce0*/  IADD3 R124, P0, R124, R160, RZ ;  /* 0x000000a07c7c7210 */ /* 0x000fe40007f1e0ff */
[----:B------:R1:W3:Y:S01]  /*3cf0*/  LDG.E.U16 R111, desc[UR4][R112.64] ;  /* 0x00000004706f7981 */ /* 0x0002e2000c1e1500 */
[----:B0-----:R-:W-:-:S03]  /*3d00*/  IMAD R115, R159, 0x24, RZ ;  /* 0x000000249f737824 */ /* 0x001fc600078e02ff */
[----:B------:R0:W3:Y:S01]  /*3d10*/  LDG.E.U16 R107, desc[UR4][R116.64] ;  /* 0x00000004746b7981 */ /* 0x0000e2000c1e1500 */
[----:B------:R-:W-:Y:S01]  /*3d20*/  IMAD R114, R159, 0x4a, RZ ;  /* 0x0000004a9f727824 */ /* 0x000fe200078e02ff */
[----:B-1----:R-:W-:Y:S01]  /*3d30*/  IADD3 R112, P4, R115, R160, RZ ;  /* 0x000000a073707210 */ /* 0x002fe20007f9e0ff */
[----:B------:R-:W-:-:S03]  /*3d40*/  IMAD R118, R159, 0x52, RZ ;  /* 0x000000529f767824 */ /* 0x000fc600078e02ff */
[-C--:B------:R-:W-:Y:S02]  /*3d50*/  IADD3 R114, P1, R114, R160.reuse, RZ ;  /* 0x000000a072727210 */ /* 0x080fe40007f3e0ff */
[-C--:B------:R-:W-:Y:S01]  /*3d60*/  LEA.HI.X.SX32 R113, R119, R161.reuse, 0x1, P4 ;  /* 0x000000a177717211 */ /* 0x080fe200020f0eff */
[----:B0-----:R-:W-:Y:S01]  /*3d70*/  IMAD R117, R159, 0x25, RZ ;  /* 0x000000259f757824 */ /* 0x001fe200078e02ff */
[-C--:B------:R-:W-:Y:S01]  /*3d80*/  LEA.HI.X.SX32 R125, R115, R161.reuse, 0x1, P0 ;  /* 0x000000a1737d7211 */ /* 0x080fe200000f0eff */
[----:B------:R-:W-:Y:S01]  /*3d90*/  IMAD R116, R159, 0x56, RZ ;  /* 0x000000569f747824 */ /* 0x000fe200078e02ff */
[-C--:B------:R-:W-:Y:S01]  /*3da0*/  IADD3 R118, P2, R118, R160.reuse, RZ ;  /* 0x000000a076767210 */ /* 0x080fe20007f5e0ff */
[----:B------:R-:W-:Y:S01]  /*3db0*/  IMAD.WIDE R112, R15, 0x2, R112 ;  /* 0x000000020f707825 */ /* 0x000fe200078e0270 */
[-C--:B------:R-:W-:Y:S02]  /*3dc0*/  LEA.HI.X.SX32 R115, R117, R161.reuse, 0x1, P1 ;  /* 0x000000a175737211 */ /* 0x080fe400008f0eff */
[-C--:B------:R-:W-:Y:S01]  /*3dd0*/  LEA.HI.X.SX32 R119, R162, R161.reuse, 0x1, P2 ;  /* 0x000000a1a2777211 */ /* 0x080fe200010f0eff */
[C---:B------:R-:W-:Y:S01]  /*3de0*/  IMAD.WIDE R124, R15.reuse, 0x2, R124 ;  /* 0x000000020f7c7825 */ /* 0x040fe200078e027c */
[----:B------:R-:W-:Y:S01]  /*3df0*/  IADD3 R116, P3, R116, R160, RZ ;  /* 0x000000a074747210 */ /* 0x000fe20007f7e0ff */
[----:B------:R-:W3:Y:S02]  /*3e00*/  LDG.E.U16 R112, desc[UR4][R112.64] ;  /* 0x0000000470707981 */ /* 0x000ee4000c1e1500 */
[----:B------:R-:W-:Y:S01]  /*3e10*/  IMAD.WIDE R114, R15, 0x2, R114 ;  /* 0x000000020f727825 */ /* 0x000fe200078e0272 */
[----:B------:R-:W-:-:S03]  /*3e20*/  LEA.HI.X.SX32 R117, R163, R161, 0x1, P3 ;  /* 0x000000a1a3757211 */ /* 0x000fc600018f0eff */
[----:B------:R-:W-:Y:S01]  /*3e30*/  IMAD.WIDE R118, R15, 0x2, R118 ;  /* 0x000000020f767825 */ /* 0x000fe200078e0276 */
[----:B------:R-:W-:Y:S01]  /*3e40*/  IADD3 R164, P2, R164, R160, RZ ;  /* 0x000000a0a4a47210 */ /* 0x000fe20007f5e0ff */
[----:B------:R-:W3:Y:S04]  /*3e50*/  LDG.E.U16 R114, desc[UR4][R114.64] ;  /* 0x0000000472727981 */ /* 0x000ee8000c1e1500 */
[----:B------:R0:W3:Y:S01]  /*3e60*/  LDG.E.U16 R113, desc[UR4][R124.64] ;  /* 0x000000047c717981 */ /* 0x0000e2000c1e1500 */
[C---:B------:R-:W-:Y:S02]  /*3e70*/  IMAD R162, R159.reuse, 0x6a, RZ ;  /* 0x0000006a9fa27824 */ /* 0x040fe400078e02ff */
[----:B------:R-:W-:Y:S02]  /*3e80*/  IMAD R163, R159, 0x33, RZ ;  /* 0x000000339fa37824 */ /* 0x000fe400078e02ff */
[----:B------:R-:W-:Y:S01]  /*3e90*/  IMAD.WIDE R116, R15, 0x2, R116 ;  /* 0x000000020f747825 */ /* 0x000fe200078e0274 */
[----:B------:R1:W3:Y:S03]  /*3ea0*/  LDG.E.U16 R115, desc[UR4][R118.64] ;  /* 0x0000000476737981 */ /* 0x0002e6000c1e1500 */
[----:B0-----:R-:W-:-:S02]  /*3eb0*/  IMAD R124, R159, 0x66, RZ ;  /* 0x000000669f7c7824 */ /* 0x001fc400078e02ff */
[C---:B------:R-:W-:Y:S01]  /*3ec0*/  IMAD R125, R159.reuse, 0x31, RZ ;  /* 0x000000319f7d7824 */ /* 0x040fe200078e02ff */
[-C--:B------:R-:W-:Y:S01]  /*3ed0*/  IADD3 R162, P4, R162, R160.reuse, RZ ;  /* 0x000000a0a2a27210 */ /* 0x080fe20007f9e0ff */
[----:B------:R0:W3:Y:S01]  /*3ee0*/  LDG.E.U16 R116, desc[UR4][R116.64] ;  /* 0x0000000474747981 */ /* 0x0000e2000c1e1500 */
[-C--:B------:R-:W-:Y:S01]  /*3ef0*/  IADD3 R124, P3, R124, R160.reuse, RZ ;  /* 0x000000a07c7c7210 */ /* 0x080fe20007f7e0ff */
[----:B-1----:R-:W-:Y:S01]  /*3f00*/  IMAD R118, R159, 0x5c, RZ ;  /* 0x0000005c9f767824 */ /* 0x002fe200078e02ff */
[-C--:B------:R-:W-:Y:S02]  /*3f10*/  LEA.HI.X.SX32 R165, R125, R161.reuse, 0x1, P2 ;  /* 0x000000a17da57211 */ /* 0x080fe400010f0eff */
[-C--:B------:R-:W-:Y:S02]  /*3f20*/  LEA.HI.X.SX32 R125, R163, R161.reuse, 0x1, P3 ;  /* 0x000000a1a37d7211 */ /* 0x080fe400018f0eff */
[-C--:B------:R-:W-:Y:S02]  /*3f30*/  IADD3 R118, P1, R118, R160.reuse, RZ ;  /* 0x000000a076767210 */ /* 0x080fe40007f3e0ff */
[-C--:B------:R-:W-:Y:S01]  /*3f40*/  LEA.HI.X.SX32 R163, R168, R161.reuse, 0x1, P4 ;  /* 0x000000a1a8a37211 */ /* 0x080fe200020f0eff */
[----:B0-----:R-:W-:Y:S01]  /*3f50*/  IMAD R117, R159, 0x2d, RZ ;  /* 0x0000002d9f757824 */ /* 0x001fe200078e02ff */
[----:B------:R-:W-:Y:S01]  /*3f60*/  IADD3 R166, P0, R166, R160, RZ ;  /* 0x000000a0a6a67210 */ /* 0x000fe20007f1e0ff */
[----:B------:R-:W-:Y:S01]  /*3f70*/  IMAD.WIDE R124, R15, 0x2, R124 ;  /* 0x000000020f7c7825 */ /* 0x000fe200078e027c */
[----:B------:R-:W-:-:S03]  /*3f80*/  LEA.HI.X.SX32 R119, R158, R161, 0x1, P1 ;  /* 0x000000a19e777211 */ /* 0x000fc600008f0eff */
[----:B------:R-:W-:Y:S01]  /*3f90*/  IMAD.WIDE R162, R15, 0x2, R162 ;  /* 0x000000020fa27825 */ /* 0x000fe200078e02a2 */
[----:B------:R-:W-:Y:S01]  /*3fa0*/  LEA.HI.X.SX32 R167, R117, R161, 0x1, P0 ;  /* 0x000000a175a77211 */ /* 0x000fe200000f0eff */
[----:B------:R-:W3:Y:S02]  /*3fb0*/  LDG.E.U16 R124, desc[UR4][R124.64] ;  /* 0x000000047c7c7981 */ /* 0x000ee4000c1e1500 */
[----:B------:R-:W-:-:S04]  /*3fc0*/  IMAD.WIDE R118, R15, 0x2, R118 ;  /* 0x000000020f767825 */ /* 0x000fc800078e0276 */
[C---:B------:R-:W-:Y:S01]  /*3fd0*/  IMAD.WIDE R164, R15.reuse, 0x2, R164 ;  /* 0x000000020fa47825 */ /* 0x040fe200078e02a4 */
[----:B------:R-:W-:Y:S01]  /*3fe0*/  IADD3 R170, P0, R170, R160, RZ ;  /* 0x000000a0aaaa7210 */ /* 0x000fe20007f1e0ff */
[----:B------:R-:W3:Y:S02]  /*3ff0*/  LDG.E.U16 R118, desc[UR4][R118.64] ;  /* 0x0000000476767981 */ /* 0x000ee4000c1e1500 */
[----:B------:R-:W-:Y:S02]  /*4000*/  IMAD.WIDE R166, R15, 0x2, R166 ;  /* 0x000000020fa67825 */ /* 0x000fe400078e02a6 */
[----:B------:R0:W3:Y:S02]  /*4010*/  LDG.E.U16 R125, desc[UR4][R162.64] ;  /* 0x00000004a27d7981 */ /* 0x0000e4000c1e1500 */
[C---:B------:R-:W-:Y:S02]  /*4020*/  IMAD R168, R159.reuse, 0x7a, RZ ;  /* 0x0000007a9fa87824 */ /* 0x040fe400078e02ff */
[C---:B------:R-:W-:Y:S01]  /*4030*/  IMAD R158, R159.reuse, 0x39, RZ ;  /* 0x000000399f9e7824 */ /* 0x040fe200078e02ff */
[----:B------:R1:W3:Y:S04]  /*4040*/  LDG.E.U16 R117, desc[UR4][R166.64] ;  /* 0x00000004a6757981 */ /* 0x0002e8000c1e1500 */
[----:B------:R2:W3:Y:S01]  /*4050*/  LDG.E.U16 R119, desc[UR4][R164.64] ;  /* 0x00000004a4777981 */ /* 0x0004e2000c1e1500 */
[----:B0-----:R-:W-:-:S02]  /*4060*/  IMAD R162, R159, 0x76, RZ ;  /* 0x000000769fa27824 */ /* 0x001fc400078e02ff */
[C---:B------:R-:W-:Y:S01]  /*4070*/  IMAD R163, R159.reuse, 0x3b, RZ ;  /* 0x0000003b9fa37824 */ /* 0x040fe200078e02ff */
[-C--:B------:R-:W-:Y:S02]  /*4080*/  IADD3 R168, P2, R168, R160.reuse, RZ ;  /* 0x000000a0a8a87210 */ /* 0x080fe40007f5e0ff */
[-C--:B------:R-:W-:Y:S01]  /*4090*/  IADD3 R162, P1, R162, R160.reuse, RZ ;  /* 0x000000a0a2a27210 */ /* 0x080fe20007f3e0ff */
[C---:B-1----:R-:W-:Y:S02]  /*40a0*/  IMAD R167, R159.reuse, 0x3, RZ ;  /* 0x000000039fa77824 */ /* 0x042fe400078e02ff */
[----:B--2---:R-:W-:Y:S01]  /*40b0*/  IMAD R165, R159, 0x3d, RZ ;  /* 0x0000003d9fa57824 */ /* 0x004fe200078e02ff */
[----:B------:R-:W-:Y:S02]  /*40c0*/  IADD3 R164, P3, R173, R160, RZ ;  /* 0x000000a0ada47210 */ /* 0x000fe40007f7e0ff */
[-C--:B------:R-:W-:Y:S02]  /*40d0*/  LEA.HI.X.SX32 R171, R158, R161.reuse, 0x1, P0 ;  /* 0x000000a19eab7211 */ /* 0x080fe400000f0eff */
[----:B------:R-:W-:-:S02]  /*40e0*/  LEA.HI.X.SX32 R163, R163, R161, 0x1, P1 ;  /* 0x000000a1a3a37211 */ /* 0x000fc400008f0eff */
[----:B------:R-:W-:Y:S02]  /*40f0*/  IADD3 R166, P4, R176, R160, RZ ;  /* 0x000000a0b0a67210 */ /* 0x000fe40007f9e0ff */
[-C--:B------:R-:W-:Y:S02]  /*4100*/  LEA.HI.X.SX32 R169, R165, R161.reuse, 0x1, P2 ;  /* 0x000000a1a5a97211 */ /* 0x080fe400010f0eff */
[-C--:B------:R-:W-:Y:S01]  /*4110*/  LEA.HI.X.SX32 R165, R167, R161.reuse, 0x1, P3 ;  /* 0x000000a1a7a57211 */ /* 0x080fe200018f0eff */
[----:B------:R-:W-:Y:S01]  /*4120*/  IMAD.WIDE R170, R15, 0x2, R170 ;  /* 0x000000020faa7825 */ /* 0x000fe200078e02aa */
[----:B------:R-:W-:-:S03]  /*4130*/  LEA.HI.X.SX32 R167, R172, R161, 0x1, P4 ;  /* 0x000000a1aca77211 */ /* 0x000fc600020f0eff */
[C---:B------:R-:W-:Y:S01]  /*4140*/  IMAD.WIDE R162, R15.reuse, 0x2, R162 ;  /* 0x000000020fa27825 */ /* 0x040fe200078e02a2 */
[----:B------:R0:W2:Y:S03]  /*4150*/  LDG.E.U16 R158, desc[UR4][R170.64] ;  /* 0x00000004aa9e7981 */ /* 0x0000a6000c1e1500 */
[C---:B------:R-:W-:Y:S02]  /*4160*/  IMAD.WIDE R168, R15.reuse, 0x2, R168 ;  /* 0x000000020fa87825 */ /* 0x040fe400078e02a8 */
[----:B------:R-:W2:Y:S02]  /*4170*/  LDG.E.U16 R162, desc[UR4][R162.64] ;  /* 0x00000004a2a27981 */ /* 0x000ea4000c1e1500 */
[----:B------:R-:W-:-:S04]  /*4180*/  IMAD.WIDE R164, R15, 0x2, R164 ;  /* 0x000000020fa47825 */ /* 0x000fc800078e02a4 */
[----:B------:R-:W-:Y:S02]  /*4190*/  IMAD.WIDE R166, R15, 0x2, R166 ;  /* 0x000000020fa67825 */ /* 0x000fe400078e02a6 */
[----:B------:R-:W2:Y:S02]  /*41a0*/  LDG.E.U16 R164, desc[UR4][R164.64] ;  /* 0x00000004a4a47981 */ /* 0x000ea4000c1e1500 */
[C---:B0-----:R-:W-:Y:S02]  /*41b0*/  IMAD R171, R159.reuse, 0xc, RZ ;  /* 0x0000000c9fab7824 */ /* 0x041fe400078e02ff */
[----:B------:R0:W2:Y:S01]  /*41c0*/  LDG.E.U16 R163, desc[UR4][R168.64] ;  /* 0x00000004a8a37981 */ /* 0x0000a2000c1e1500 */
[----:B------:R-:W-:Y:S01]  /*41d0*/  IMAD R172, R159, 0x16, RZ ;  /* 0x000000169fac7824 */ /* 0x000fe200078e02ff */
[----:B------:R-:W-:Y:S01]  /*41e0*/  IADD3 R174, P1, R179, R160, RZ ;  /* 0x000000a0b3ae7210 */ /* 0x000fe20007f3e0ff */
[C---:B------:R-:W-:Y:S01]  /*41f0*/  IMAD R170, R159.reuse, 0x18, RZ ;  /* 0x000000189faa7824 */ /* 0x040fe200078e02ff */
[----:B------:R1:W2:Y:S01]  /*4200*/  LDG.E.U16 R165, desc[UR4][R166.64] ;  /* 0x00000004a6a57981 */ /* 0x0002a2000c1e1500 */
[----:B0-----:R-:W-:-:S02]  /*4210*/  IMAD R168, R159, 0x14, RZ ;  /* 0x000000149fa87824 */ /* 0x001fc400078e02ff */
[----:B------:R-:W-:Y:S01]  /*4220*/  IMAD R169, R159, 0x7, RZ ;  /* 0x000000079fa97824 */ /* 0x000fe200078e02ff */
[-C--:B-1----:R-:W-:Y:S02]  /*4230*/  IADD3 R166, P0, R171, R160.reuse, RZ ;  /* 0x000000a0aba67210 */ /* 0x082fe40007f1e0ff */
[-C--:B------:R-:W-:Y:S02]  /*4240*/  IADD3 R168, P2, R168, R160.reuse, RZ ;  /* 0x000000a0a8a87210 */ /* 0x080fe40007f5e0ff */
[-C--:B------:R-:W-:Y:S02]  /*4250*/  IADD3 R172, P3, R172, R160.reuse, RZ ;  /* 0x000000a0acac7210 */ /* 0x080fe40007f7e0ff */
[-C--:B------:R-:W-:Y:S02]  /*4260*/  LEA.HI.X.SX32 R167, R173, R161.reuse, 0x1, P0 ;  /* 0x000000a1ada77211 */ /* 0x080fe400000f0eff */
[----:B------:R-:W-:Y:S02]  /*4270*/  IADD3 R170, P4, R170, R160, RZ ;  /* 0x000000a0aaaa7210 */ /* 0x000fe40007f9e0ff */
[----:B------:R-:W-:-:S02]  /*4280*/  LEA.HI.X.SX32 R175, R169, R161, 0x1, P1 ;  /* 0x000000a1a9af7211 */ /* 0x000fc400008f0eff */
[-C--:B------:R-:W-:Y:S01]  /*4290*/  LEA.HI.X.SX32 R169, R176, R161.reuse, 0x1, P2 ;  /* 0x000000a1b0a97211 */ /* 0x080fe200010f0eff */
[----:B------:R-:W-:Y:S01]  /*42a0*/  IMAD.WIDE R166, R15, 0x2, R166 ;  /* 0x000000020fa67825 */ /* 0x000fe200078e02a6 */
[-C--:B------:R-:W-:Y:S02]  /*42b0*/  LEA.HI.X.SX32 R173, R178, R161.reuse, 0x1, P3 ;  /* 0x000000a1b2ad7211 */ /* 0x080fe400018f0eff */
[----:B------:R-:W-:Y:S01]  /*42c0*/  LEA.HI.X.SX32 R171, R171, R161, 0x1, P4 ;  /* 0x000000a1abab7211 */ /* 0x000fe200020f0eff */
[C---:B------:R-:W-:Y:S02]  /*42d0*/  IMAD.WIDE R174, R15.reuse, 0x2, R174 ;  /* 0x000000020fae7825 */ /* 0x040fe400078e02ae */
[----:B------:R-:W2:Y:S02]  /*42e0*/  LDG.E.U16 R166, desc[UR4][R166.64] ;  /* 0x00000004a6a67981 */ /* 0x000ea4000c1e1500 */
[----:B------:R-:W-:-:S04]  /*42f0*/  IMAD.WIDE R168, R15, 0x2, R168 ;  /* 0x000000020fa87825 */ /* 0x000fc800078e02a8 */
[C---:B------:R-:W-:Y:S02]  /*4300*/  IMAD.WIDE R172, R15.reuse, 0x2, R172 ;  /* 0x000000020fac7825 */ /* 0x040fe400078e02ac */
[----:B------:R-:W2:Y:S02]  /*4310*/  LDG.E.U16 R168, desc[UR4][R168.64] ;  /* 0x00000004a8a87981 */ /* 0x000ea4000c1e1500 */
[----:B------:R-:W-:Y:S02]  /*4320*/  IMAD.WIDE R170, R15, 0x2, R170 ;  /* 0x000000020faa7825 */ /* 0x000fe400078e02aa */
[----:B------:R0:W2:Y:S02]  /*4330*/  LDG.E.U16 R167, desc[UR4][R174.64] ;  /* 0x00000004aea77981 */ /* 0x0000a4000c1e1500 */
[C---:B------:R-:W-:Y:S02]  /*4340*/  IMAD R178, R159.reuse, 0x1e, RZ ;  /* 0x0000001e9fb27824 */ /* 0x040fe400078e02ff */
[----:B------:R1:W2:Y:S01]  /*4350*/  LDG.E.U16 R180, desc[UR4][R170.64] ;  /* 0x00000004aab47981 */ /* 0x0002a2000c1e1500 */
[----:B------:R-:W-:-:S03]  /*4360*/  IMAD R176, R159, 0x4c, RZ ;  /* 0x0000004c9fb07824 */ /* 0x000fc600078e02ff */
[----:B------:R4:W2:Y:S01]  /*4370*/  LDG.E.U16 R169, desc[UR4][R172.64] ;  /* 0x00000004aca97981 */ /* 0x0008a2000c1e1500 */
[C---:B0-----:R-:W-:Y:S01]  /*4380*/  IMAD R174, R159.reuse, 0x1c, RZ ;  /* 0x0000001c9fae7824 */ /* 0x041fe200078e02ff */
[----:B------:R-:W-:Y:S01]  /*4390*/  IADD3 R178, P4, R178, R160, RZ ;  /* 0x000000a0b2b27210 */ /* 0x000fe20007f9e0ff */
[----:B-1----:R-:W-:-:S03]  /*43a0*/  IMAD R170, R159, 0x50, RZ ;  /* 0x000000509faa7824 */ /* 0x002fc600078e02ff */
[-C--:B------:R-:W-:Y:S01]  /*43b0*/  IADD3 R174, P3, R174, R160.reuse, RZ ;  /* 0x000000a0aeae7210 */ /* 0x080fe20007f7e0ff */
[C---:B----4-:R-:W-:Y:S01]  /*43c0*/  IMAD R172, R159.reuse, 0x1a, RZ ;  /* 0x0000001a9fac7824 */ /* 0x050fe200078e02ff */
[-C--:B------:R-:W-:Y:S01]  /*43d0*/  IADD3 R176, P0, R176, R160.reuse, RZ ;  /* 0x000000a0b0b07210 */ /* 0x080fe20007f1e0ff */
[----:B------:R-:W-:Y:S01]  /*43e0*/  IMAD R171, R159, 0xd, RZ ;  /* 0x0000000d9fab7824 */ /* 0x000fe200078e02ff */
[-C--:B------:R-:W-:Y:S02]  /*43f0*/  IADD3 R170, P1, R170, R160.reuse, RZ ;  /* 0x000000a0aaaa7210 */ /* 0x080fe40007f3e0ff */
[----:B------:R-:W-:Y:S02]  /*4400*/  IADD3 R172, P2, R172, R160, RZ ;  /* 0x000000a0acac7210 */ /* 0x000fe40007f5e0ff */
[-C--:B------:R-:W-:Y:S02]  /*4410*/  LEA.HI.X.SX32 R175, R179, R161.reuse, 0x1, P3 ;  /* 0x000000a1b3af7211 */ /* 0x080fe400018f0eff */
[----:B------:R-:W-:-:S02]  /*4420*/  LEA.HI.X.SX32 R179, R192, R161, 0x1, P4 ;  /* 0x000000a1c0b37211 */ /* 0x000fc400020f0eff */
[-C--:B------:R-:W-:Y:S02]  /*4430*/  LEA.HI.X.SX32 R173, R171, R161.reuse, 0x1, P2 ;  /* 0x000000a1abad7211 */ /* 0x080fe400010f0eff */
[-C--:B------:R-:W-:Y:S02]  /*4440*/  LEA.HI.X.SX32 R177, R177, R161.reuse, 0x1, P0 ;  /* 0x000000a1b1b17211 */ /* 0x080fe400000f0eff */
[----:B------:R-:W-:Y:S01]  /*4450*/  LEA.HI.X.SX32 R171, R189, R161, 0x1, P1 ;  /* 0x000000a1bdab7211 */ /* 0x000fe200008f0eff */
[----:B------:R-:W-:-:S04]  /*4460*/  IMAD.WIDE R178, R15, 0x2, R178 ;  /* 0x000000020fb27825 */ /* 0x000fc800078e02b2 */
[C---:B------:R-:W-:Y:S01]  /*4470*/  IMAD.WIDE R172, R15.reuse, 0x2, R172 ;  /* 0x000000020fac7825 */ /* 0x040fe200078e02ac */
[----:B------:R0:W4:Y:S03]  /*4480*/  LDG.E.U16 R193, desc[UR4][R178.64] ;  /* 0x00000004b2c17981 */ /* 0x000126000c1e1500 */
[C---:B------:R-:W-:Y:S01]  /*4490*/  IMAD.WIDE R176, R15.reuse, 0x2, R176 ;  /* 0x000000020fb07825 */ /* 0x040fe200078e02b0 */
[----:B------:R1:W4:Y:S03]  /*44a0*/  LDG.E.U16 R189, desc[UR4][R172.64] ;  /* 0x00000004acbd7981 */ /* 0x000326000c1e1500 */
[C---:B------:R-:W-:Y:S01]  /*44b0*/  IMAD.WIDE R170, R15.reuse, 0x2, R170 ;  /* 0x000000020faa7825 */ /* 0x040fe200078e02aa */
[----:B------:R5:W4:Y:S03]  /*44c0*/  LDG.E.U16 R194, desc[UR4][R176.64] ;  /* 0x00000004b0c27981 */ /* 0x000b26000c1e1500 */
[----:B------:R-:W-:Y:S01]  /*44d0*/  IMAD.WIDE R174, R15, 0x2, R174 ;  /* 0x000000020fae7825 */ /* 0x000fe200078e02ae */
[----:B------:R5:W2:Y:S03]  /*44e0*/  LDG.E.U16 R195, desc[UR4][R170.64] ;  /* 0x00000004aac37981 */ /* 0x000aa6000c1e1500 */
[C---:B0-----:R-:W-:Y:S01]  /*44f0*/  IMAD R178, R159.reuse, 0x64, RZ ;  /* 0x000000649fb27824 */ /* 0x041fe200078e02ff */
[----:B------:R0:W4:Y:S01]  /*4500*/  LDG.E.U16 R192, desc[UR4][R174.64] ;  /* 0x00000004aec07981 */ /* 0x000122000c1e1500 */
[----:B-1----:R-:W-:-:S02]  /*4510*/  IMAD R172, R159, 0x74, RZ ;  /* 0x000000749fac7824 */ /* 0x002fc400078e02ff */
[C---:B-----5:R-:W-:Y:S02]  /*4520*/  IMAD R176, R159.reuse, 0x70, RZ ;  /* 0x000000709fb07824 */ /* 0x060fe400078e02ff */
[C---:B------:R-:W-:Y:S01]  /*4530*/  IMAD R170, R159.reuse, 0x54, RZ ;  /* 0x000000549faa7824 */ /* 0x040fe200078e02ff */
[-C--:B------:R-:W-:Y:S02]  /*4540*/  IADD3 R178, P2, R178, R160.reuse, RZ ;  /* 0x000000a0b2b27210 */ /* 0x080fe40007f5e0ff */
[-C--:B------:R-:W-:Y:S01]  /*4550*/  IADD3 R176, P3, R176, R160.reuse, RZ ;  /* 0x000000a0b0b07210 */ /* 0x080fe20007f7e0ff */
[----:B0-----:R-:W-:Y:S01]  /*4560*/  IMAD R174, R159, 0x60, RZ ;  /* 0x000000609fae7824 */ /* 0x001fe200078e02ff */
[-C--:B------:R-:W-:Y:S02]  /*4570*/  IADD3 R172, P4, R172, R160.reuse, RZ ;  /* 0x000000a0acac7210 */ /* 0x080fe40007f9e0ff */
[----:B------:R-:W-:Y:S02]  /*4580*/  IADD3 R170, P0, R170, R160, RZ ;  /* 0x000000a0aaaa7210 */ /* 0x000fe40007f1e0ff */
[----:B------:R-:W-:-:S02]  /*4590*/  LEA.HI.X.SX32 R179, R186, R161, 0x1, P2 ;  /* 0x000000a1bab37211 */ /* 0x000fc400010f0eff */
[----:B------:R-:W-:Y:S02]  /*45a0*/  IADD3 R174, P1, R174, R160, RZ ;  /* 0x000000a0aeae7210 */ /* 0x000fe40007f3e0ff */
[-C--:B------:R-:W-:Y:S02]  /*45b0*/  LEA.HI.X.SX32 R177, R187, R161.reuse, 0x1, P3 ;  /* 0x000000a1bbb17211 */ /* 0x080fe400018f0eff */
[-C--:B------:R-:W-:Y:S02]  /*45c0*/  LEA.HI.X.SX32 R173, R188, R161.reuse, 0x1, P4 ;  /* 0x000000a1bcad7211 */ /* 0x080fe400020f0eff */
[-C--:B------:R-:W-:Y:S01]  /*45d0*/  LEA.HI.X.SX32 R171, R184, R161.reuse, 0x1, P0 ;  /* 0x000000a1b8ab7211 */ /* 0x080fe200000f0eff */
[----:B------:R-:W-:Y:S01]  /*45e0*/  IMAD.WIDE R178, R15, 0x2, R178 ;  /* 0x000000020fb27825 */ /* 0x000fe200078e02b2 */
[----:B------:R-:W-:-:S03]  /*45f0*/  LEA.HI.X.SX32 R175, R185, R161, 0x1, P1 ;  /* 0x000000a1b9af7211 */ /* 0x000fc600008f0eff */
[C---:B------:R-:W-:Y:S01]  /*4600*/  IMAD.WIDE R176, R15.reuse, 0x2, R176 ;  /* 0x000000020fb07825 */ /* 0x040fe200078e02b0 */
[----:B------:R0:W5:Y:S03]  /*4610*/  LDG.E.U16 R186, desc[UR4][R178.64] ;  /* 0x00000004b2ba7981 */ /* 0x000166000c1e1500 */
[C---:B------:R-:W-:Y:S01]  /*4620*/  IMAD.WIDE R172, R15.reuse, 0x2, R172 ;  /* 0x000000020fac7825 */ /* 0x040fe200078e02ac */
[----:B------:R1:W4:Y:S03]  /*4630*/  LDG.E.U16 R187, desc[UR4][R176.64] ;  /* 0x00000004b0bb7981 */ /* 0x000326000c1e1500 */
[C---:B------:R-:W-:Y:S01]  /*4640*/  IMAD.WIDE R170, R15.reuse, 0x2, R170 ;  /* 0x000000020faa7825 */ /* 0x040fe200078e02aa */
[----:B------:R1:W5:Y:S03]  /*4650*/  LDG.E.U16 R188, desc[UR4][R172.64] ;  /* 0x00000004acbc7981 */ /* 0x000366000c1e1500 */
[----:B------:R-:W-:Y:S01]  /*4660*/  IMAD.WIDE R174, R15, 0x2, R174 ;  /* 0x000000020fae7825 */ /* 0x000fe200078e02ae */
[----:B------:R1:W5:Y:S03]  /*4670*/  LDG.E.U16 R184, desc[UR4][R170.64] ;  /* 0x00000004aab87981 */ /* 0x000366000c1e1500 */
[C---:B0-----:R-:W-:Y:S01]  /*4680*/  IMAD R178, R159.reuse, 0x6c, RZ ;  /* 0x0000006c9fb27824 */ /* 0x041fe200078e02ff */
[----:B------:R0:W5:Y:S01]  /*4690*/  LDG.E.U16 R185, desc[UR4][R174.64] ;  /* 0x00000004aeb97981 */ /* 0x000162000c1e1500 */
[----:B-1----:R-:W-:-:S02]  /*46a0*/  IMAD R176, R159, 0x78, RZ ;  /* 0x000000789fb07824 */ /* 0x002fc400078e02ff */
[C---:B------:R-:W-:Y:S02]  /*46b0*/  IMAD R172, R159.reuse, 0x58, RZ ;  /* 0x000000589fac7824 */ /* 0x040fe400078e02ff */
        /* <DEDUP_REMOVED lines=16> */
[----:B------:R1:W5:Y:S03]  /*47c0*/  LDG.E.U16 R181, desc[UR4][R172.64] ;  /* 0x00000004acb57981 */ /* 0x000366000c1e1500 */
        /* <DEDUP_REMOVED lines=9> */
[-C--:B------:R-:W-:Y:S01]  /*4860*/  IADD3 R178, P1, R178, R160.reuse, RZ ;  /* 0x000000a0b2b27210 */ /* 0x080fe20007f3e0ff */
[C---:B------:R-:W-:Y:S01]  /*4870*/  IMAD R173, R159.reuse, 0x2f, RZ ;  /* 0x0000002f9fad7824 */ /* 0x040fe200078e02ff */
[-C--:B------:R-:W-:Y:S01]  /*4880*/  IADD3 R176, P0, R176, R160.reuse, RZ ;  /* 0x000000a0b0b07210 */ /* 0x080fe20007f1e0ff */
[C---:B0-----:R-:W-:Y:S01]  /*4890*/  IMAD R174, R159.reuse, 0x27, RZ ;  /* 0x000000279fae7824 */ /* 0x041fe200078e02ff */
[-C--:B------:R-:W-:Y:S01]  /*48a0*/  IADD3 R172, P3, R172, R160.reuse, RZ ;  /* 0x000000a0acac7210 */ /* 0x080fe20007f7e0ff */
[C---:B------:R-:W-:Y:S01]  /*48b0*/  IMAD R175, R159.reuse, 0x3f, RZ ;  /* 0x0000003f9faf7824 */ /* 0x040fe200078e02ff */
[----:B------:R-:W-:Y:S01]  /*48c0*/  IADD3 R170, P2, R170, R160, RZ ;  /* 0x000000a0aaaa7210 */ /* 0x000fe20007f5e0ff */
[----:B------:R-:W-:Y:S01]  /*48d0*/  IMAD R171, R159, 0x37, RZ ;  /* 0x000000379fab7824 */ /* 0x000fe200078e02ff */
[-C--:B------:R-:W-:Y:S01]  /*48e0*/  LEA.HI.X.SX32 R179, R173, R161.reuse, 0x1, P1 ;  /* 0x000000a1adb37211 */ /* 0x080fe200008f0eff */
[----:B------:R-:W-:Y:S01]  /*48f0*/  IMAD.IADD R126, R196, 0x1, R160 ;  /* 0x00000001c47e7824 */ /* 0x000fe200078e02a0 */
[----:B------:R-:W-:-:S02]  /*4900*/  LEA.HI.X.SX32 R177, R174, R161, 0x1, P0 ;  /* 0x000000a1aeb17211 */ /* 0x000fc400000f0eff */
[-C--:B------:R-:W-:Y:S02]  /*4910*/  LEA.HI.X.SX32 R173, R175, R161.reuse, 0x1, P3 ;  /* 0x000000a1afad7211 */ /* 0x080fe400018f0eff */
[----:B------:R-:W-:Y:S01]  /*4920*/  LEA.HI.X.SX32 R171, R171, R161, 0x1, P2 ;  /* 0x000000a1abab7211 */ /* 0x000fe200010f0eff */
[----:B------:R-:W-:-:S04]  /*4930*/  IMAD.WIDE R174, R15, 0x2, R126 ;  /* 0x000000020fae7825 */ /* 0x000fc800078e027e */
[C---:B------:R-:W-:Y:S02]  /*4940*/  IMAD.WIDE R176, R15.reuse, 0x2, R176 ;  /* 0x000000020fb07825 */ /* 0x040fe400078e02b0 */
[----:B------:R-:W5:Y:S02]  /*4950*/  LDG.E.U16 R174, desc[UR4][R174.64] ;  /* 0x00000004aeae7981 */ /* 0x000f64000c1e1500 */
[C---:B------:R-:W-:Y:S02]  /*4960*/  IMAD.WIDE R178, R15.reuse, 0x2, R178 ;  /* 0x000000020fb27825 */ /* 0x040fe400078e02b2 */
[----:B------:R-:W5:Y:S02]  /*4970*/  LDG.E.U16 R176, desc[UR4][R176.64] ;  /* 0x00000004b0b07981 */ /* 0x000f64000c1e1500 */
[C---:B------:R-:W-:Y:S02]  /*4980*/  IMAD.WIDE R172, R15.reuse, 0x2, R172 ;  /* 0x000000020fac7825 */ /* 0x040fe400078e02ac */
[----:B------:R-:W5:Y:S02]  /*4990*/  LDG.E.U16 R178, desc[UR4][R178.64] ;  /* 0x00000004b2b27981 */ /* 0x000f64000c1e1500 */
[----:B------:R-:W-:-:S02]  /*49a0*/  IMAD.WIDE R170, R15, 0x2, R170 ;  /* 0x000000020faa7825 */ /* 0x000fc400078e02aa */
[----:B------:R-:W5:Y:S04]  /*49b0*/  LDG.E.U16 R172, desc[UR4][R172.64] ;  /* 0x00000004acac7981 */ /* 0x000f68000c1e1500 */
[----:B------:R-:W5:Y:S01]  /*49c0*/  LDG.E.U16 R175, desc[UR4][R170.64] ;  /* 0x00000004aaaf7981 */ /* 0x000f62000c1e1500 */
[----:B------:R-:W-:Y:S06]  /*49d0*/  BAR.SYNC.DEFER_BLOCKING 0x0 ;  /* 0x0000000000007b1d */ /* 0x000fec0000010000 */
[----:B------:R-:W-:Y:S04]  /*49e0*/  STS.U16 [R14+0x8000], R89 ;  /* 0x008000590e007388 */ /* 0x000fe80000000400 */
[----:B------:R-:W-:Y:S04]  /*49f0*/  STS.U16 [R14+0x8400], R88 ;  /* 0x008400580e007388 */ /* 0x000fe80000000400 */
[----:B------:R-:W-:Y:S04]  /*4a00*/  STS.U16 [R14+0x8800], R90 ;  /* 0x0088005a0e007388 */ /* 0x000fe80000000400 */
[----:B---3--:R-:W-:Y:S04]  /*4a10*/  STS.U16 [R14+0x8c00], R99 ;  /* 0x008c00630e007388 */ /* 0x008fe80000000400 */
[----:B------:R-:W-:Y:S04]  /*4a20*/  STS.U16 [R14+0x9000], R92 ;  /* 0x0090005c0e007388 */ /* 0x000fe80000000400 */
[----:B--2---:R-:W-:Y:S04]  /*4a30*/  STS.U16 [R14+0x9400], R195 ;  /* 0x009400c30e007388 */ /* 0x004fe80000000400 */
        /* <DEDUP_REMOVED lines=56> */
[----:B------:R2:W-:Y:S04]  /*4dc0*/  STS.U16 [R7+0x9b80], R175 ;  /* 0x009b80af07007388 */ /* 0x0005e80000000400 */
[----:B------:R3:W-:Y:S01]  /*4dd0*/  STS.U16 [R7+0x9f80], R172 ;  /* 0x009f80ac07007388 */ /* 0x0007e20000000400 */
[----:B------:R4:W-:Y:S06]  /*4de0*/  MEMBAR.ALL.CTA ;  /* 0x0000000000007992 */ /* 0x0009ec0000008000 */
[----:B----4-:R-:W4:Y:S01]  /*4df0*/  FENCE.VIEW.ASYNC.S ;  /* 0x00000000000073c6 */ /* 0x010f220000000000 */
[----:B------:R-:W-:-:S02]  /*4e00*/  MOV R170, UR5 ;  /* 0x0000000500aa7c02 */ /* 0x000fc40008000f00 */
[----:B------:R-:W-:Y:S01]  /*4e10*/  MOV R171, UR4 ;  /* 0x0000000400ab7c02 */ /* 0x000fe20008000f00 */
[----:B------:R-:W-:Y:S01]  /*4e20*/  UIADD3.64 UR48, UR32, 0x100, URZ ;  /* 0x0000010020307897 */ /* 0x000fe2000fffe03f */
[----:B0-----:R-:W5:Y:S01]  /*4e30*/  LDL.64 R164, [R1+0x170] ;  /* 0x0001700001a47983 */ /* 0x001f620000100a00 */
[----:B------:R-:W-:Y:S02]  /*4e40*/  UIADD3.64 UR50, UR34, 0x4, URZ ;  /* 0x0000000422327897 */ /* 0x000fe4000fffe03f */
[----:B------:R-:W-:Y:S02]  /*4e50*/  UIADD3.64 UR52, UR32, 0x180, URZ ;  /* 0x0000018020347897 */ /* 0x000fe4000fffe03f */
[----:B------:R-:W-:Y:S01]  /*4e60*/  UIADD3.64 UR54, UR34, 0x1fe, URZ ;  /* 0x000001fe22367897 */ /* 0x000fe2000fffe03f */
[----:B------:R-:W-:Y:S01]  /*4e70*/  LOP3.LUT R195, R199, 0x3, RZ, 0xc0, !PT ;  /* 0x00000003c7c37812 */ /* 0x000fe200078ec0ff */
[----:B-1----:R-:W5:Y:S04]  /*4e80*/  LDL.64 R166, [R1+0x168] ;  /* 0x0001680001a67983 */ /* 0x002f680000100a00 */
[----:B--2---:R-:W2:Y:S04]  /*4e90*/  LDL.64 R174, [R1+0x158] ;  /* 0x0001580001ae7983 */ /* 0x004ea80000100a00 */
[----:B------:R-:W2:Y:S01]  /*4ea0*/  LDL.64 R186, [R1+0x140] ;  /* 0x0001400001ba7983 */ /* 0x000ea20000100a00 */
[----:B----4-:R-:W-:Y:S06]  /*4eb0*/  BAR.SYNC.DEFER_BLOCKING 0x0 ;  /* 0x0000000000007b1d */ /* 0x010fec0000010000 */
[----:B---3--:R-:W3:Y:S04]  /*4ec0*/  LDL.64 R172, [R1+0x130] ;  /* 0x0001300001ac7983 */ /* 0x008ee80000100a00 */
[----:B------:R-:W4:Y:S04]  /*4ed0*/  LDL.64 R178, [R1+0x138] ;  /* 0x0001380001b27983 */ /* 0x000f280000100a00 */
[----:B------:R-:W4:Y:S04]  /*4ee0*/  LDL.64 R184, [R1+0x128] ;  /* 0x0001280001b87983 */ /* 0x000f280000100a00 */
[----:B------:R-:W4:Y:S01]  /*4ef0*/  LDL.64 R188, [R1+0x150] ;  /* 0x0001500001bc7983 */ /* 0x000f220000100a00 */
[----:B------:R-:W-:-:S03]  /*4f00*/  WARPGROUP.ARRIVE ;  /* 0x00000000000079c5 */ /* 0x000fc60000000000 */
[----:B------:R-:W4:Y:S04]  /*4f10*/  LDL.64 R176, [R1+0x120] ;  /* 0x0001200001b07983 */ /* 0x000f280000100a00 */
[----:B------:R-:W4:Y:S01]  /*4f20*/  LDL.64 R168, [R1+0x118] ;  /* 0x0001180001a87983 */ /* 0x000f220000100a00 */
[----:B------:R-:W-:Y:S01]  /*4f30*/  HGMMA.64x32x16.F32 R104, gdesc[UR56].tnspA, RZ, !UPT ;  /* 0x20600000386879f0 */ /* 0x000fe2000c7008ff */
[----:B------:R-:W-:Y:S02]  /*4f40*/  UIADD3.64 UR4, UR32, 0x80, URZ ;  /* 0x0000008020047897 */ /* 0x000fe4000fffe03f */
[----:B------:R-:W4:Y:S04]  /*4f50*/  LDL.64 R182, [R1+0x110] ;  /* 0x0001100001b67983 */ /* 0x000f280000100a00 */
[----:B------:R-:W4:Y:S01]  /*4f60*/  LDL.64 R180, [R1+0x100] ;  /* 0x0001000001b47983 */ /* 0x000f220000100a00 */
[----:B------:R-:W-:Y:S04]  /*4f70*/  HGMMA.64x32x16.F32 R104, gdesc[UR32].tnspA, R104 ;  /* 0x20600000206879f0 */ /* 0x000fe80008700868 */
        /* <DEDUP_REMOVED lines=10> */
[----:B------:R-:W-:Y:S01]  /*5020*/  HGMMA.64x32x16.F32 R104, gdesc[UR40].tnspA, R104 ;  /* 0x20600000286879f0 */ /* 0x000fe20008700868 */
[----:B------:R-:W-:Y:S01]  /*5030*/  UMOV UR58, UR48 ;  /* 0x00000030003a7c82 */ /* 0x000fe20008000000 */
[----:B------:R-:W-:Y:S01]  /*5040*/  UMOV UR59, UR49 ;  /* 0x00000031003b7c82 */ /* 0x000fe20008000000 */
[----:B------:R-:W-:-:S02]  /*5050*/  R2UR UR51, R120 ;  /* 0x00000000783372ca */ /* 0x000fc400000e0000 */
[----:B------:R-:W-:Y:S02]  /*5060*/  R2UR UR50, R23 ;  /* 0x00000000173272ca */ /* 0x000fe400000e0000 */
[----:B------:R-:W-:Y:S02]  /*5070*/  R2UR UR49, R20 ;  /* 0x00000000143172ca */ /* 0x000fe400000e0000 */
[----:B------:R-:W-:Y:S01]  /*5080*/  R2UR UR48, R122 ;  /* 0x000000007a3072ca */ /* 0x000fe200000e0000 */
[----:B------:R-:W-:Y:S01]  /*5090*/  HGMMA.64x32x16.F32 R104, gdesc[UR44].tnspA, R104 ;  /* 0x206000002c6879f0 */ /* 0x000fe20008700868 */
[----:B------:R-:W-:Y:S01]  /*50a0*/  UMOV UR6, UR4 ;  /* 0x0000000400067c82 */ /* 0x000fe20008000000 */
[----:B------:R-:W-:Y:S01]  /*50b0*/  UMOV UR7, UR5 ;  /* 0x0000000500077c82 */ /* 0x000fe20008000000 */
[----:B------:R-:W-:Y:S01]  /*50c0*/  UMOV UR4, UR52 ;  /* 0x0000003400047c82 */ /* 0x000fe20008000000 */
[----:B------:R-:W-:Y:S01]  /*50d0*/  UMOV UR5, UR53 ;  /* 0x0000003500057c82 */ /* 0x000fe20008000000 */
[----:B------:R-:W-:-:S02]  /*50e0*/  R2UR UR55, R121 ;  /* 0x00000000793772ca */ /* 0x000fc400000e0000 */
[----:B------:R-:W-:Y:S02]  /*50f0*/  R2UR UR54, R123 ;  /* 0x000000007b3672ca */ /* 0x000fe400000e0000 */
[----:B------:R-:W-:Y:S02]  /*5100*/  R2UR UR53, R22 ;  /* 0x00000000163572ca */ /* 0x000fe400000e0000 */
[----:B------:R-:W-:Y:S01]  /*5110*/  R2UR UR52, R21 ;  /* 0x00000000153472ca */ /* 0x000fe200000e0000 */
[----:B------:R-:W-:Y:S06]  /*5120*/  HGMMA.64x32x16.F32 R104, gdesc[UR48].tnspA, R104 ;  /* 0x20600000306879f0 */ /* 0x000fec0008700868 */
[----:B------:R-:W-:-:S02]  /*5130*/  MOV R120, UR55 ;  /* 0x0000003700787c02 */ /* 0x000fc40008000f00 */
[----:B------:R-:W-:Y:S02]  /*5140*/  MOV R121, UR54 ;  /* 0x0000003600797c02 */ /* 0x000fe40008000f00 */
[----:B------:R-:W-:Y:S02]  /*5150*/  MOV R122, UR53 ;  /* 0x00000035007a7c02 */ /* 0x000fe40008000f00 */
[----:B------:R-:W-:Y:S01]  /*5160*/  MOV R123, UR52 ;  /* 0x00000034007b7c02 */ /* 0x000fe20008000f00 */
[----:B------:R-:W-:Y:S01]  /*5170*/  HGMMA.64x32x16.F32 R104, gdesc[UR52].tnspA, R104 ;  /* 0x20600000346879f0 */ /* 0x000fe20008700868 */
[----:B------:R-:W-:Y:S01]  /*5180*/  UIADD3.64 UR54, UR34, 0xfe, URZ ;  /* 0x000000fe22367897 */ /* 0x000fe2000fffe03f */
[----:B------:R-:W-:Y:S01]  /*5190*/  UMOV UR52, UR56 ;  /* 0x0000003800347c82 */ /* 0x000fe20008000000 */
[----:B------:R-:W-:-:S07]  /*51a0*/  UMOV UR53, UR57 ;  /* 0x0000003900357c82 */ /* 0x000fce0008000000 */
[----:B------:R-:W-:Y:S01]  /*51b0*/  HGMMA.64x32x16.F32 R88, gdesc[UR52].tnspA, RZ, !UPT ;  /* 0x20600000345879f0 */ /* 0x000fe2000c7008ff */
[----:B------:R-:W-:Y:S02]  /*51c0*/  MOV R20, UR51 ;  /* 0x0000003300147c02 */ /* 0x000fe40008000f00 */
[----:B------:R-:W-:Y:S01]  /*51d0*/  MOV R21, UR50 ;  /* 0x0000003200157c02 */ /* 0x000fe20008000f00 */
[----:B------:R-:W-:Y:S01]  /*51e0*/  UIADD3.64 UR50, UR34, 0x100, URZ ;  /* 0x0000010022327897 */ /* 0x000fe2000fffe03f */
[----:B------:R-:W-:Y:S01]  /*51f0*/  MOV R22, UR49 ;  /* 0x0000003100167c02 */ /* 0x000fe20008000f00 */
[----:B------:R-:W-:Y:S01]  /*5200*/  UMOV UR49, UR33 ;  /* 0x0000002100317c82 */ /* 0x000fe20008000000 */
[----:B------:R-:W-:Y:S01]  /*5210*/  MOV R23, UR48 ;  /* 0x0000003000177c02 */ /* 0x000fe20008000f00 */
[----:B------:R-:W-:Y:S01]  /*5220*/  UMOV UR48, UR32 ;  /* 0x0000002000307c82 */ /* 0x000fe20008000000 */
[----:B------:R-:W-:-:S04]  /*5230*/  UIADD3.64 UR54, UR34, 0x102, URZ ;  /* 0x0000010222367897 */ /* 0x000fc8000fffe03f */
[----:B------:R-:W-:Y:S01]  /*5240*/  HGMMA.64x32x16.F32 R88, gdesc[UR48].tnspA, R88 ;  /* 0x20600000305879f0 */ /* 0x000fe20008700858 */
[----:B------:R-:W-:Y:S01]  /*5250*/  UMOV UR52, UR6 ;  /* 0x0000000600347c82 */ /* 0x000fe20008000000 */
[----:B------:R-:W-:Y:S01]  /*5260*/  UMOV UR53, UR7 ;  /* 0x0000000700357c82 */ /* 0x000fe20008000000 */
[----:B------:R-:W-:Y:S02]  /*5270*/  UIADD3.64 UR50, UR34, 0x104, URZ ;  /* 0x0000010422327897 */ /* 0x000fe4000fffe03f */
[----:B------:R-:W-:Y:S01]  /*5280*/  HGMMA.64x32x16.F32 R88, gdesc[UR52].tnspA, R88 ;  /* 0x20600000345879f0 */ /* 0x000fe20008700858 */
[----:B------:R-:W-:Y:S01]  /*5290*/  UMOV UR48, UR58 ;  /* 0x0000003a00307c82 */ /* 0x000fe20008000000 */
[----:B------:R-:W-:Y:S01]  /*52a0*/  UMOV UR49, UR59 ;  /* 0x0000003b00317c82 */ /* 0x000fe20008000000 */
[----:B------:R-:W-:-:S04]  /*52b0*/  UIADD3.64 UR6, UR34, 0x2fe, URZ ;  /* 0x000002fe22067897 */ /* 0x000fc8000fffe03f */
[----:B------:R-:W-:Y:S01]  /*52c0*/  HGMMA.64x32x16.F32 R88, gdesc[UR48].tnspA, R88 ;  /* 0x20600000305879f0 */ /* 0x000fe20008700858 */
        /* <DEDUP_REMOVED lines=38> */
[----:B------:R-:W-:Y:S02]  /*5530*/  R2UR UR49, R22 ;  /* 0x00000000163172ca */ /* 0x000fe400000e0000 */
[----:B------:R-:W-:-:S11]  /*5540*/  R2UR UR48, R23 ;  /* 0x00000000173072ca */ /* 0x000fd600000e0000 */
[----:B------:R-:W-:Y:S02]  /*5550*/  UMOV UR53, UR49 ;  /* 0x0000003100357c82 */ /* 0x000fe40008000000 */
[----:B------:R-:W-:Y:S02]  /*5560*/  UMOV UR52, UR48 ;  /* 0x0000003000347c82 */ /* 0x000fe40008000000 */
[----:B------:R-:W-:Y:S01]  /*5570*/  HGMMA.64x32x16.F32 R88, gdesc[UR52].tnspA, R88 ;  /* 0x20600000345879f0 */ /* 0x000fe20008700858 */
[----:B------:R-:W-:Y:S02]  /*5580*/  R2UR UR53, R122 ;  /* 0x000000007a3572ca */ /* 0x000fe400000e0000 */
[----:B------:R-:W-:Y:S01]  /*5590*/  R2UR UR52, R123 ;  /* 0x000000007b3472ca */ /* 0x000fe200000e0000 */
[----:B------:R-:W-:-:S10]  /*55a0*/  UIADD3.64 UR6, UR34, 0x704, URZ ;  /* 0x0000070422067897 */ /* 0x000fd4000fffe03f */
[----:B------:R-:W-:Y:S02]  /*55b0*/  UMOV UR5, UR53 ;  /* 0x0000003500057c82 */ /* 0x000fe40008000000 */
[----:B------:R-:W-:Y:S01]  /*55c0*/  UMOV UR4, UR52 ;  /* 0x0000003400047c82 */ /* 0x000fe20008000000 */
[----:B------:R-:W-:Y:S01]  /*55d0*/  LEA R195, P1, R195, R16, 0x1 ;  /* 0x00000010c3c37211 */ /* 0x000fe200078208ff */
[----:B------:R-:W-:Y:S01]  /*55e0*/  HGMMA.64x32x16.F32 R88, gdesc[UR4].tnspA, R88, gsb0 ;  /* 0x20600000045879f0 */ /* 0x000fe20008000858 */
[----:B------:R-:W-:Y:S02]  /*55f0*/  R2UR UR51, R20 ;  /* 0x00000000143372ca */ /* 0x000fe400000e0000 */
[----:B------:R-:W-:Y:S02]  /*5600*/  IADD3 R20, P0, R195, 0x8, RZ ;  /* 0x00000008c3147810 */ /* 0x000fe40007f1e0ff */
[----:B------:R-:W-:Y:S02]  /*5610*/  R2UR UR50, R21 ;  /* 0x00000000153272ca */ /* 0x000fe400000e0000 */
[----:B------:R-:W-:-:S02]  /*5620*/  IADD3 R21, P5, R195, 0x9, RZ ;  /* 0x00000009c3157810 */ /* 0x000fc40007fbe0ff */
[-C--:B------:R-:W-:Y:S01]  /*5630*/  ISETP.GT.U32.AND P6, PT, R20, R3.reuse, PT ;  /* 0x000000031400720c */ /* 0x080fe20003fc4070 */
[----:B------:R-:W-:Y:S01]  /*5640*/  IMAD.X R20, RZ, RZ, R5, P1 ;  /* 0x000000ffff147224 */ /* 0x000fe200008e0605 */
[----:B------:R-:W-:Y:S01]  /*5650*/  IADD3 R23, P4, R195, 0x10, RZ ;  /* 0x00000010c3177810 */ /* 0x000fe20007f9e0ff */
[----:B------:R-:W-:Y:S02]  /*5660*/  VIADD R122, R3, 0x8 ;  /* 0x00000008037a7836 */ /* 0x000fe40000000000 */
[--C-:B------:R-:W-:Y:S01]  /*5670*/  IMAD.X R123, RZ, RZ, R20.reuse, P5 ;  /* 0x000000ffff7b7224 */ /* 0x100fe200028e0614 */
[C---:B------:R-:W-:Y:S01]  /*5680*/  IADD3 R125, P5, R195.reuse, 0x18, RZ ;  /* 0x00000018c37d7810 */ /* 0x040fe20007fbe0ff */
[--C-:B------:R-:W-:Y:S01]  /*5690*/  IMAD.X R22, RZ, RZ, R20.reuse, P0 ;  /* 0x000000ffff167224 */ /* 0x100fe200000e0614 */
[-C--:B------:R-:W-:Y:S01]  /*56a0*/  ISETP.GE.U32.AND P3, PT, R195, R3.reuse, PT ;  /* 0x00000003c300720c */ /* 0x080fe20003f66070 */
[--C-:B------:R-:W-:Y:S01]  /*56b0*/  IMAD.X R158, RZ, RZ, R20.reuse, P4 ;  /* 0x000000ffff9e7224 */ /* 0x100fe200020e0614 */
[----:B------:R-:W-:Y:S01]  /*56c0*/  R2UR UR54, R121 ;  /* 0x00000000793672ca */ /* 0x000fe200000e0000 */
[----:B------:R-:W-:Y:S01]  /*56d0*/  IMAD.X R124, RZ, RZ, R20, P5 ;  /* 0x000000ffff7c7224 */ /* 0x000fe200028e0614 */
[----:B------:R-:W-:-:S02]  /*56e0*/  ISETP.GT.U32.AND P1, PT, R21, R3, PT ;  /* 0x000000031500720c */ /* 0x000fc40003f24070 */
[-C--:B------:R-:W-:Y:S02]  /*56f0*/  ISETP.GT.U32.AND P2, PT, R21, R122.reuse, PT ;  /* 0x0000007a1500720c */ /* 0x080fe40003f44070 */
[C---:B------:R-:W-:Y:S02]  /*5700*/  IADD3 R162, P0, R195.reuse, 0x11, RZ ;  /* 0x00000011c3a27810 */ /* 0x040fe40007f1e0ff */
[CC--:B------:R-:W-:Y:S02]  /*5710*/  ISETP.GT.U32.AND P4, PT, R195.reuse, R122.reuse, PT ;  /* 0x0000007ac300720c */ /* 0x0c0fe40003f84070 */
[C---:B------:R-:W-:Y:S02]  /*5720*/  IADD3 R121, P5, R195.reuse, 0x19, RZ ;  /* 0x00000019c3797810 */ /* 0x040fe40007fbe0ff */
[----:B------:R-:W-:Y:S02]  /*5730*/  ISETP.GE.U32.AND.EX P3, PT, R20, RZ, PT, P3 ;  /* 0x000000ff1400720c */ /* 0x000fe40003f66130 */
[----:B------:R-:W-:Y:S01]  /*5740*/  R2UR UR55, R120 ;  /* 0x00000000783772ca */ /* 0x000fe200000e0000 */
[--C-:B------:R-:W-:Y:S01]  /*5750*/  IMAD.X R120, RZ, RZ, R20.reuse, P0 ;  /* 0x000000ffff787224 */ /* 0x100fe200000e0614 */
[----:B------:R-:W-:Y:S01]  /*5760*/  ISETP.GT.U32.AND.EX P4, PT, R20, RZ, PT, P4 ;  /* 0x000000ff1400720c */ /* 0x000fe20003f84140 */
[----:B------:R-:W-:Y:S01]  /*5770*/  IMAD.X R193, RZ, RZ, R20, P5 ;  /* 0x000000ffffc17224 */ /* 0x000fe200028e0614 */
[----:B------:R-:W-:-:S02]  /*5780*/  ISETP.GE.U32.AND P0, PT, R195, R122, PT ;  /* 0x0000007ac300720c */ /* 0x000fc40003f06070 */
[----:B------:R-:W-:Y:S02]  /*5790*/  ISETP.GT.U32.AND P5, PT, R23, R3, PT ;  /* 0x000000031700720c */ /* 0x000fe40003fa4070 */
[----:B------:R-:W-:Y:S02]  /*57a0*/  ISETP.GE.U32.AND.EX P0, PT, R20, RZ, PT, P0 ;  /* 0x000000ff1400720c */ /* 0x000fe40003f06100 */
[----:B------:R-:W-:Y:S02]  /*57b0*/  ISETP.GT.U32.AND.EX P6, PT, R22, RZ, PT, P6 ;  /* 0x000000ff1600720c */ /* 0x000fe40003fc4160 */
[----:B------:R-:W-:Y:S02]  /*57c0*/  ISETP.GT.U32.AND.EX P2, PT, R123, RZ, PT, P2 ;  /* 0x000000ff7b00720c */ /* 0x000fe40003f44120 */
[----:B------:R-:W-:Y:S01]  /*57d0*/  ISETP.GT.U32.AND.EX P5, PT, R158, RZ, PT, P5 ;  /* 0x000000ff9e00720c */ /* 0x000fe20003fa4150 */
[----:B------:R-:W-:Y:S02]  /*57e0*/  WARPGROUP.DEPBAR.LE gsb0, 0x0 ;  /* 0x00008000000079c5 */ /* 0x000fe40000010000 */
[-C--:B------:R-:W-:Y:S01]  /*57f0*/  FMUL R21, R105, R209.reuse ;  /* 0x000000d169157220 */ /* 0x080fe20000400000 */
[-C--:B------:R-:W-:Y:S01]  /*5800*/  FMUL R106, R106, R209.reuse ;  /* 0x000000d16a6a7220 */ /* 0x080fe20000400000 */
[----:B------:R-:W-:-:S03]  /*5810*/  FMUL R107, R107, R209 ;  /* 0x000000d16b6b7220 */ /* 0x000fc60000400000 */
[----:B------:R-:W-:Y:S02]  /*5820*/  FSEL R21, R21, -INF , !P3 ;  /* 0xff80000015157808 */ /* 0x000fe40005800000 */
[----:B------:R-:W-:Y:S02]  /*5830*/  ISETP.GT.U32.AND P3, PT, R23, R122, PT ;  /* 0x0000007a1700720c */ /* 0x000fe40003f64070 */
[----:B------:R-:W-:Y:S01]  /*5840*/  FSEL R23, R106, -INF , !P4 ;  /* 0xff8000006a177808 */ /* 0x000fe20006000000 */
[-C--:B------:R-:W-:Y:S01]  /*5850*/  FMUL R106, R108, R209.reuse ;  /* 0x000000d16c6a7220 */ /* 0x080fe20000400000 */
[-C--:B------:R-:W-:Y:S01]  /*5860*/  FMUL R108, R111, R209.reuse ;  /* 0x000000d16f6c7220 */ /* 0x080fe20000400000 */
[----:B------:R-:W-:Y:S01]  /*5870*/  FMUL R111, R112, R209 ;  /* 0x000000d1706f7220 */ /* 0x000fe20000400000 */
[----:B------:R-:W-:Y:S02]  /*5880*/  FSEL R22, R107, -INF , !P0 ;  /* 0xff8000006b167808 */ /* 0x000fe40004000000 */
[----:B------:R-:W-:-:S02]  /*5890*/  FSEL R106, R106, -INF , !P6 ;  /* 0xff8000006a6a7808 */ /* 0x000fc40007000000 */
[CC--:B------:R-:W-:Y:S02]  /*58a0*/  ISETP.GT.U32.AND P0, PT, R162.reuse, R3.reuse, PT ;  /* 0x00000003a200720c */ /* 0x0c0fe40003f04070 */
[----:B------:R-:W-:Y:S02]  /*58b0*/  ISETP.GT.U32.AND P6, PT, R162, R122, PT ;  /* 0x0000007aa200720c */ /* 0x000fe40003fc4070 */
[----:B------:R-:W-:Y:S02]  /*58c0*/  FSEL R108, R108, -INF , !P2 ;  /* 0xff8000006c6c7808 */ /* 0x000fe40005000000 */
[----:B------:R-:W-:Y:S02]  /*58d0*/  FSEL R111, R111, -INF , !P5 ;  /* 0xff8000006f6f7808 */ /* 0x000fe40006800000 */
[----:B------:R-:W-:Y:S02]  /*58e0*/  ISETP.GT.U32.AND P2, PT, R121, R3, PT ;  /* 0x000000037900720c */ /* 0x000fe40003f44070 */
[----:B------:R-:W-:-:S02]  /*58f0*/  ISETP.GT.U32.AND.EX P0, PT, R120, RZ, PT, P0 ;  /* 0x000000ff7800720c */ /* 0x000fc40003f04100 */
[----:B------:R-:W-:Y:S02]  /*5900*/  ISETP.GT.U32.AND P5, PT, R121, R122, PT ;  /* 0x0000007a7900720c */ /* 0x000fe40003fa4070 */
[----:B------:R-:W-:Y:S01]  /*5910*/  ISETP.GT.U32.AND.EX P6, PT, R120, RZ, PT, P6 ;  /* 0x000000ff7800720c */ /* 0x000fe20003fc4160 */
[----:B-----5:R-:W-:Y:S02]  /*5920*/  IMAD.WIDE R120, R4, 0x2, R164 ;  /* 0x0000000204787825 */ /* 0x020fe400078e02a4 */
[----:B------:R-:W5:Y:S01]  /*5930*/  LDL.64 R164, [R1+0x160] ;  /* 0x0001600001a47983 */ /* 0x000f620000100a00 */
[----:B------:R-:W-:Y:S01]  /*5940*/  ISETP.GT.U32.AND P4, PT, R195, R3, PT ;  /* 0x00000003c300720c */ /* 0x000fe20003f84070 */
[-C--:B------:R-:W-:Y:S01]  /*5950*/  FMUL R107, R104, R209.reuse ;  /* 0x000000d1686b7220 */ /* 0x080fe20000400000 */
[-C--:B------:R-:W-:Y:S01]  /*5960*/  FMUL R104, R110, R209.reuse ;  /* 0x000000d16e687220 */ /* 0x080fe20000400000 */
[-C--:B------:R-:W-:Y:S01]  /*5970*/  FMUL R105, R109, R209.reuse ;  /* 0x000000d16d697220 */ /* 0x080fe20000400000 */
[----:B------:R-:W-:Y:S01]  /*5980*/  ISETP.GT.U32.AND.EX P4, PT, R20, RZ, PT, P4 ;  /* 0x000000ff1400720c */ /* 0x000fe20003f84140 */
[-C--:B------:R-:W-:Y:S01]  /*5990*/  FMUL R110, R113, R209.reuse ;  /* 0x000000d1716e7220 */ /* 0x080fe20000400000 */
[----:B------:R-:W-:Y:S01]  /*59a0*/  FMUL R109, R114, R209 ;  /* 0x000000d1726d7220 */ /* 0x000fe20000400000 */
[----:B------:R-:W-:-:S02]  /*59b0*/  ISETP.GT.U32.AND.EX P1, PT, R123, RZ, PT, P1 ;  /* 0x000000ff7b00720c */ /* 0x000fc40003f24110 */
[----:B------:R-:W-:Y:S02]  /*59c0*/  ISETP.GT.U32.AND.EX P3, PT, R158, RZ, PT, P3 ;  /* 0x000000ff9e00720c */ /* 0x000fe40003f64130 */
[----:B------:R-:W-:Y:S02]  /*59d0*/  FSEL R107, R107, -INF , !P4 ;  /* 0xff8000006b6b7808 */ /* 0x000fe40006000000 */
[----:B------:R-:W-:Y:S02]  /*59e0*/  FSEL R104, R104, -INF , !P4 ;  /* 0xff80000068687808 */ /* 0x000fe40006000000 */
[----:B------:R-:W-:Y:S02]  /*59f0*/  LOP3.LUT R123, R195, 0x39, RZ, 0xfc, !PT ;  /* 0x00000039c37b7812 */ /* 0x000fe400078efcff */
[----:B------:R-:W-:Y:S01]  /*5a00*/  ISETP.GT.U32.AND P4, PT, R125, R122, PT ;  /* 0x0000007a7d00720c */ /* 0x000fe20003f84070 */
[----:B------:R-:W-:Y:S01]  /*5a10*/  FMUL R113, R118, R209 ;  /* 0x000000d176717220 */ /* 0x000fe20000400000 */
[----:B------:R-:W-:-:S02]  /*5a20*/  FSEL R105, R105, -INF , !P1 ;  /* 0xff80000069697808 */ /* 0x000fc40004800000 */
[----:B------:R-:W-:Y:S02]  /*5a30*/  FSEL R110, R110, -INF , !P0 ;  /* 0xff8000006e6e7808 */ /* 0x000fe40004000000 */
[----:B------:R-:W-:Y:S02]  /*5a40*/  FSEL R109, R109, -INF , !P3 ;  /* 0xff8000006d6d7808 */ /* 0x000fe40005800000 */
[-C--:B------:R-:W-:Y:S02]  /*5a50*/  ISETP.GT.U32.AND P1, PT, R125, R3.reuse, PT ;  /* 0x000000037d00720c */ /* 0x080fe40003f24070 */
[C---:B------:R-:W-:Y:S02]  /*5a60*/  ISETP.GT.U32.AND P0, PT, R123.reuse, R122, PT ;  /* 0x0000007a7b00720c */ /* 0x040fe40003f04070 */
[----:B------:R-:W-:Y:S02]  /*5a70*/  ISETP.GT.U32.AND P3, PT, R123, R3, PT ;  /* 0x000000037b00720c */ /* 0x000fe40003f64070 */
[----:B------:R-:W-:-:S02]  /*5a80*/  LOP3.LUT R162, R195, 0x38, RZ, 0xfc, !PT ;  /* 0x00000038c3a27812 */ /* 0x000fc400078efcff */
[C---:B------:R-:W-:Y:S02]  /*5a90*/  LOP3.LUT R158, R195.reuse, 0x31, RZ, 0xfc, !PT ;  /* 0x00000031c39e7812 */ /* 0x040fe400078efcff */
[C---:B------:R-:W-:Y:S02]  /*5aa0*/  LOP3.LUT R123, R195.reuse, 0x30, RZ, 0xfc, !PT ;  /* 0x00000030c37b7812 */ /* 0x040fe400078efcff */
[C---:B------:R-:W-:Y:S02]  /*5ab0*/  LOP3.LUT R125, R195.reuse, 0x29, RZ, 0xfc, !PT ;  /* 0x00000029c37d7812 */ /* 0x040fe400078efcff */
[C---:B------:R-:W-:Y:S02]  /*5ac0*/  LOP3.LUT R199, R195.reuse, 0x28, RZ, 0xfc, !PT ;  /* 0x00000028c3c77812 */ /* 0x040fe400078efcff */
[----:B------:R-:W-:Y:S02]  /*5ad0*/  LOP3.LUT R197, R195, 0x21, RZ, 0xfc, !PT ;  /* 0x00000021c3c57812 */ /* 0x000fe400078efcff */
[----:B------:R-:W-:-:S02]  /*5ae0*/  ISETP.GT.U32.AND.EX P4, PT, R124, RZ, PT, P4 ;  /* 0x000000ff7c00720c */ /* 0x000fc40003f84140 */
[----:B------:R-:W-:Y:S01]  /*5af0*/  LOP3.LUT R195, R195, 0x20, RZ, 0xfc, !PT ;  /* 0x00000020c3c37812 */ /* 0x000fe200078efcff */
[-C--:B------:R-:W-:Y:S01]  /*5b00*/  FMUL R112, R115, R209.reuse ;  /* 0x000000d173707220 */ /* 0x080fe20000400000 */
[----:B------:R-:W-:Y:S02]  /*5b10*/  FSEL R113, R113, -INF , !P4 ;  /* 0xff80000071717808 */ /* 0x000fe40006000000 */
[-C--:B------:R-:W-:Y:S01]  /*5b20*/  ISETP.GT.U32.AND P4, PT, R195, R122.reuse, PT ;  /* 0x0000007ac300720c */ /* 0x080fe20003f84070 */
[-C--:B------:R-:W-:Y:S01]  /*5b30*/  FMUL R114, R90, R209.reuse ;  /* 0x000000d15a727220 */ /* 0x080fe20000400000 */
[----:B------:R-:W-:Y:S02]  /*5b40*/  FSEL R112, R112, -INF , !P6 ;  /* 0xff80000070707808 */ /* 0x000fe40007000000 */
[----:B------:R-:W-:Y:S02]  /*5b50*/  ISETP.GT.U32.AND.EX P4, PT, R20, RZ, PT, P4 ;  /* 0x000000ff1400720c */ /* 0x000fe40003f84140 */
[-C--:B------:R-:W-:Y:S01]  /*5b60*/  ISETP.GT.U32.AND P6, PT, R197, R122.reuse, PT ;  /* 0x0000007ac500720c */ /* 0x080fe20003fc4070 */
[-C--:B------:R-:W-:Y:S01]  /*5b70*/  FMUL R91, R91, R209.reuse ;  /* 0x000000d15b5b7220 */ /* 0x080fe20000400000 */
[----:B------:R-:W-:Y:S01]  /*5b80*/  FSEL R114, R114, -INF , !P4 ;  /* 0xff80000072727808 */ /* 0x000fe20006000000 */
[----:B------:R-:W-:Y:S01]  /*5b90*/  FMUL R119, R119, R209 ;  /* 0x000000d177777220 */ /* 0x000fe20000400000 */
[----:B------:R-:W-:-:S02]  /*5ba0*/  ISETP.GT.U32.AND P4, PT, R199, R122, PT ;  /* 0x0000007ac700720c */ /* 0x000fc40003f84070 */
[----:B------:R-:W-:Y:S01]  /*5bb0*/  ISETP.GT.U32.AND.EX P6, PT, R20, RZ, PT, P6 ;  /* 0x000000ff1400720c */ /* 0x000fe20003fc4160 */
[-C--:B------:R-:W-:Y:S01]  /*5bc0*/  FMUL R94, R94, R209.reuse ;  /* 0x000000d15e5e7220 */ /* 0x080fe20000400000 */
[----:B------:R-:W-:Y:S02]  /*5bd0*/  ISETP.GT.U32.AND.EX P5, PT, R193, RZ, PT, P5 ;  /* 0x000000ffc100720c */ /* 0x000fe40003fa4150 */
[----:B------:R-:W-:Y:S02]  /*5be0*/  R2UR UR5, R170 ;  /* 0x00000000aa0572ca */ /* 0x000fe400000e0000 */
[----:B------:R-:W-:Y:S02]  /*5bf0*/  R2UR UR4, R171 ;  /* 0x00000000ab0472ca */ /* 0x000fe400000e0000 */
[----:B------:R-:W-:Y:S01]  /*5c00*/  ISETP.GT.U32.AND.EX P4, PT, R20, RZ, PT, P4 ;  /* 0x000000ff1400720c */ /* 0x000fe20003f84140 */
[-C--:B------:R-:W-:Y:S01]  /*5c10*/  FMUL R115, R98, R209.reuse ;  /* 0x000000d162737220 */ /* 0x080fe20000400000 */
[----:B------:R-:W-:Y:S01]  /*5c20*/  FSEL R91, R91, -INF , !P6 ;  /* 0xff8000005b5b7808 */ /* 0x000fe20007000000 */
[-C--:B------:R-:W-:Y:S01]  /*5c30*/  FMUL R95, R95, R209.reuse ;  /* 0x000000d15f5f7220 */ /* 0x080fe20000400000 */
[----:B------:R-:W-:Y:S01]  /*5c40*/  FSEL R90, R119, -INF , !P5 ;  /* 0xff800000775a7808 */ /* 0x000fe20006800000 */
[-C--:B------:R-:W-:Y:S01]  /*5c50*/  FMUL R102, R102, R209.reuse ;  /* 0x000000d166667220 */ /* 0x080fe20000400000 */
[-C--:B------:R-:W-:Y:S01]  /*5c60*/  ISETP.GT.U32.AND P6, PT, R125, R122.reuse, PT ;  /* 0x0000007a7d00720c */ /* 0x080fe20003fc4070 */
[----:B------:R-:W-:Y:S01]  /*5c70*/  FMUL R118, R99, R209 ;  /* 0x000000d163767220 */ /* 0x000fe20000400000 */
[----:B------:R-:W-:Y:S01]  /*5c80*/  ISETP.GT.U32.AND P5, PT, R123, R122, PT ;  /* 0x0000007a7b00720c */ /* 0x000fe20003fa4070 */
[----:B------:R-:W4:Y:S01]  /*5c90*/  LDL.64 R170, [R1+0x148] ;  /* 0x0001480001aa7983 */ /* 0x000f220000100a00 */
[----:B------:R-:W-:-:S02]  /*5ca0*/  FSEL R98, R94, -INF , !P4 ;  /* 0xff8000005e627808 */ /* 0x000fc40006000000 */
[----:B------:R-:W-:Y:S02]  /*5cb0*/  ISETP.GT.U32.AND P4, PT, R162, R122, PT ;  /* 0x0000007aa200720c */ /* 0x000fe40003f84070 */
[C---:B------:R-:W-:Y:S02]  /*5cc0*/  ISETP.GT.U32.AND.EX P6, PT, R20.reuse, RZ, PT, P6 ;  /* 0x000000ff1400720c */ /* 0x040fe40003fc4160 */
[C---:B------:R-:W-:Y:S02]  /*5cd0*/  ISETP.GT.U32.AND.EX P5, PT, R20.reuse, RZ, PT, P5 ;  /* 0x000000ff1400720c */ /* 0x040fe40003fa4150 */
[----:B------:R-:W-:Y:S02]  /*5ce0*/  ISETP.GT.U32.AND.EX P4, PT, R20, RZ, PT, P4 ;  /* 0x000000ff1400720c */ /* 0x000fe40003f84140 */
[----:B------:R-:W-:Y:S02]  /*5cf0*/  FSEL R94, R95, -INF , !P6 ;  /* 0xff8000005f5e7808 */ /* 0x000fe40007000000 */
[----:B------:R-:W-:-:S02]  /*5d00*/  FSEL R95, R115, -INF , !P5 ;  /* 0xff800000735f7808 */ /* 0x000fc40006800000 */
[----:B------:R5:W4:Y:S01]  /*5d10*/  LDG.E.U16 R115, desc[UR4][R120.64] ;  /* 0x0000000478737981 */ /* 0x000b22000c1e1500 */
[----:B------:R-:W-:Y:S02]  /*5d20*/  FSEL R102, R102, -INF , !P4 ;  /* 0xff80000066667808 */ /* 0x000fe40006000000 */
[----:B------:R-:W-:Y:S02]  /*5d30*/  ISETP.GT.U32.AND P5, PT, R158, R122, PT ;  /* 0x0000007a9e00720c */ /* 0x000fe40003fa4070 */
[----:B------:R-:W-:Y:S01]  /*5d40*/  ISETP.GT.U32.AND P4, PT, R123, R3, PT ;  /* 0x000000037b00720c */ /* 0x000fe20003f84070 */
[C---:B------:R-:W-:Y:S02]  /*5d50*/  IMAD.WIDE R122, R4.reuse, 0x2, R166 ;  /* 0x00000002047a7825 */ /* 0x040fe400078e02a6 */
[----:B------:R-:W4:Y:S02]  /*5d60*/  LDL.64 R166, [R1+0x108] ;  /* 0x0001080001a67983 */ /* 0x000f240000100a00 */
[----:B-----5:R-:W-:-:S05]  /*5d70*/  IMAD.WIDE R120, R4, 0x2, R164 ;  /* 0x0000000204787825 */ /* 0x020fca00078e02a4 */
[----:B------:R2:W5:Y:S02]  /*5d80*/  LDG.E.U16 R99, desc[UR4][R120.64] ;  /* 0x0000000478637981 */ /* 0x000564000c1e1500 */
[----:B--2---:R-:W-:Y:S02]  /*5d90*/  IMAD.WIDE R120, R4, 0x2, R174 ;  /* 0x0000000204787825 */ /* 0x004fe400078e02ae */
[----:B------:R0:W2:Y:S02]  /*5da0*/  LDG.E.U16 R175, desc[UR4][R122.64] ;  /* 0x000000047aaf7981 */ /* 0x0000a4000c1e1500 */
[----:B------:R-:W-:Y:S01]  /*5db0*/  FMUL R164, R103, R209 ;  /* 0x000000d167a47220 */ /* 0x000fe20000400000 */
[----:B------:R-:W-:Y:S02]  /*5dc0*/  ISETP.GT.U32.AND.EX P0, PT, R20, RZ, PT, P0 ;  /* 0x000000ff1400720c */ /* 0x000fe40003f04100 */
[----:B------:R-:W-:Y:S01]  /*5dd0*/  ISETP.GT.U32.AND.EX P1, PT, R124, RZ, PT, P1 ;  /* 0x000000ff7c00720c */ /* 0x000fe20003f24110 */
[----:B------:R1:W2:Y:S01]  /*5de0*/  LDG.E.U16 R174, desc[UR4][R120.64] ;  /* 0x0000000478ae7981 */ /* 0x0002a2000c1e1500 */
[----:B0-----:R-:W-:-:S03]  /*5df0*/  IMAD.WIDE R122, R4, 0x2, R186 ;  /* 0x00000002047a7825 */ /* 0x001fc600078e02ba */
[----:B------:R-:W5:Y:S01]  /*5e00*/  LDL.64 R186, [R1+0xe0] ;  /* 0x0000e00001ba7983 */ /* 0x000f620000100a00 */
[----:B------:R-:W-:Y:S02]  /*5e10*/  FSEL R164, R164, -INF , !P0 ;  /* 0xff800000a4a47808 */ /* 0x000fe40004000000 */
[-C--:B------:R-:W-:Y:S01]  /*5e20*/  ISETP.GT.U32.AND P0, PT, R125, R3.reuse, PT ;  /* 0x000000037d00720c */ /* 0x080fe20003f04070 */
[----:B---3--:R-:W-:Y:S01]  /*5e30*/  IMAD.WIDE R124, R4, 0x2, R172 ;  /* 0x00000002047c7825 */ /* 0x008fe200078e02ac */
[----:B------:R-:W-:Y:S01]  /*5e40*/  ISETP.GT.U32.AND P6, PT, R162, R3, PT ;  /* 0x00000003a200720c */ /* 0x000fe20003fc4070 */
[----:B------:R-:W3:Y:S02]  /*5e50*/  LDG.E.U16 R122, desc[UR4][R122.64] ;  /* 0x000000047a7a7981 */ /* 0x000ee4000c1e1500 */
[C---:B----4-:R-:W-:Y:S02]  /*5e60*/  IMAD.WIDE R162, R4.reuse, 0x2, R178 ;  /* 0x0000000204a27825 */ /* 0x050fe400078e02b2 */
[----:B------:R-:W4:Y:S02]  /*5e70*/  LDL.64 R178, [R1+0xf0] ;  /* 0x0000f00001b27983 */ /* 0x000f240000100a00 */
[----:B-1----:R-:W-:-:S02]  /*5e80*/  IMAD.WIDE R120, R4, 0x2, R188 ;  /* 0x0000000204787825 */ /* 0x002fc400078e02bc */
[----:B------:R-:W2:Y:S04]  /*5e90*/  LDL.64 R188, [R1+0xe8] ;  /* 0x0000e80001bc7983 */ /* 0x000ea80000100a00 */
[----:B------:R0:W3:Y:S01]  /*5ea0*/  LDG.E.U16 R123, desc[UR4][R124.64] ;  /* 0x000000047c7b7981 */ /* 0x0000e2000c1e1500 */
[----:B------:R-:W-:-:S03]  /*5eb0*/  IMAD.WIDE R176, R4, 0x2, R176 ;  /* 0x0000000204b07825 */ /* 0x000fc600078e02b0 */
[----:B------:R-:W3:Y:S01]  /*5ec0*/  LDG.E.U16 R173, desc[UR4][R162.64] ;  /* 0x00000004a2ad7981 */ /* 0x000ee2000c1e1500 */
[----:B------:R-:W-:-:S04]  /*5ed0*/  IMAD.WIDE R170, R4, 0x2, R170 ;  /* 0x0000000204aa7825 */ /* 0x000fc800078e02aa */
[----:B------:R-:W-:-:S04]  /*5ee0*/  IMAD.WIDE R168, R4, 0x2, R168 ;  /* 0x0000000204a87825 */ /* 0x000fc800078e02a8 */
[C---:B------:R-:W-:Y:S01]  /*5ef0*/  IMAD.WIDE R180, R4.reuse, 0x2, R180 ;  /* 0x0000000204b47825 */ /* 0x040fe200078e02b4 */
[----:B------:R-:W3:Y:S03]  /*5f00*/  LDG.E.U16 R170, desc[UR4][R170.64] ;  /* 0x00000004aaaa7981 */ /* 0x000ee6000c1e1500 */
[C---:B0-----:R-:W-:Y:S01]  /*5f10*/  IMAD.WIDE R124, R4.reuse, 0x2, R184 ;  /* 0x00000002047c7825 */ /* 0x041fe200078e02b8 */
[----:B------:R-:W3:Y:S04]  /*5f20*/  LDG.E.U16 R172, desc[UR4][R168.64] ;  /* 0x00000004a8ac7981 */ /* 0x000ee8000c1e1500 */
[----:B------:R-:W3:Y:S04]  /*5f30*/  LDL.64 R184, [R1+0xd8] ;  /* 0x0000d80001b87983 */ /* 0x000ee80000100a00 */
[----:B------:R-:W3:Y:S01]  /*5f40*/  LDG.E.U16 R124, desc[UR4][R124.64] ;  /* 0x000000047c7c7981 */ /* 0x000ee2000c1e1500 */
[----:B------:R-:W-:Y:S01]  /*5f50*/  IMAD.WIDE R166, R4, 0x2, R166 ;  /* 0x0000000204a67825 */ /* 0x000fe200078e02a6 */
[----:B------:R-:W-:-:S02]  /*5f60*/  ISETP.GT.U32.AND.EX P5, PT, R20, RZ, PT, P5 ;  /* 0x000000ff1400720c */ /* 0x000fc40003fa4150 */
[----:B------:R-:W3:Y:S04]  /*5f70*/  LDG.E.U16 R121, desc[UR4][R120.64] ;  /* 0x0000000478797981 */ /* 0x000ee8000c1e1500 */
[----:B------:R0:W3:Y:S04]  /*5f80*/  LDG.E.U16 R171, desc[UR4][R166.64] ;  /* 0x00000004a6ab7981 */ /* 0x0000e8000c1e1500 */
[----:B------:R5:W3:Y:S01]  /*5f90*/  LDG.E.U16 R125, desc[UR4][R176.64] ;  /* 0x00000004b07d7981 */ /* 0x000ae2000c1e1500 */
[----:B0-----:R-:W-:-:S03]  /*5fa0*/  IMAD.WIDE R166, R4, 0x2, R200 ;  /* 0x0000000204a67825 */ /* 0x001fc600078e02c8 */
[----:B------:R-:W3:Y:S01]  /*5fb0*/  LDL.64 R200, [R1+0xa0] ;  /* 0x0000a00001c87983 */ /* 0x000ee20000100a00 */
[----:B------:R-:W-:-:S03]  /*5fc0*/  IMAD.WIDE R162, R4, 0x2, R182 ;  /* 0x0000000204a27825 */ /* 0x000fc600078e02b6 */
[----:B------:R-:W3:Y:S04]  /*5fd0*/  LDL.64 R182, [R1+0xd0] ;  /* 0x0000d00001b67983 */ /* 0x000ee80000100a00 */
[----:B------:R-:W3:Y:S01]  /*5fe0*/  LDG.E.U16 R162, desc[UR4][R162.64] ;  /* 0x00000004a2a27981 */ /* 0x000ee2000c1e1500 */
[----:B------:R-:W-:-:S03]  /*5ff0*/  FSEL R118, R118, -INF , !P5 ;  /* 0xff80000076767808 */ /* 0x000fc60006800000 */
[----:B------:R-:W3:Y:S01]  /*6000*/  LDG.E.U16 R166, desc[UR4][R166.64] ;  /* 0x00000004a6a67981 */ /* 0x000ee2000c1e1500 */
[----:B-----5:R-:W-:-:S03]  /*6010*/  IMAD.WIDE R176, R4, 0x2, R186 ;  /* 0x0000000204b07825 */ /* 0x020fc600078e02ba */
[----:B------:R-:W5:Y:S04]  /*6020*/  LDG.E.U16 R163, desc[UR4][R180.64] ;  /* 0x00000004b4a37981 */ /* 0x000f68000c1e1500 */
[----:B------:R0:W5:Y:S04]  /*6030*/  LDG.E.U16 R119, desc[UR4][R176.64] ;  /* 0x00000004b0777981 */ /* 0x000168000c1e1500 */
[----:B------:R-:W5:Y:S01]  /*6040*/  LDL.64 R186, [R1+0x90] ;  /* 0x0000900001ba7983 */ /* 0x000f620000100a00 */
[----:B0-----:R-:W-:-:S03]  /*6050*/  IMAD.WIDE R176, R4, 0x2, R218 ;  /* 0x0000000204b07825 */ /* 0x001fc600078e02da */
[----:B------:R-:W5:Y:S01]  /*6060*/  LDL.64 R218, [R1+0x88] ;  /* 0x0000880001da7983 */ /* 0x000f620000100a00 */
[----:B----4-:R-:W-:-:S03]  /*6070*/  IMAD.WIDE R178, R4, 0x2, R178 ;  /* 0x0000000204b27825 */ /* 0x010fc600078e02b2 */
[----:B------:R-:W4:Y:S01]  /*6080*/  LDG.E.U16 R167, desc[UR4][R176.64] ;  /* 0x00000004b0a77981 */ /* 0x000f22000c1e1500 */
[----:B--2---:R-:W-:-:S03]  /*6090*/  IMAD.WIDE R168, R4, 0x2, R188 ;  /* 0x0000000204a87825 */ /* 0x004fc600078e02bc */
[----:B------:R0:W2:Y:S04]  /*60a0*/  LDG.E.U16 R165, desc[UR4][R178.64] ;  /* 0x00000004b2a57981 */ /* 0x0000a8000c1e1500 */
[----:B------:R-:W4:Y:S01]  /*60b0*/  LDL.64 R188, [R1+0x98] ;  /* 0x0000980001bc7983 */ /* 0x000f220000100a00 */
[----:B------:R-:W-:Y:S01]  /*60c0*/  IMAD.WIDE R180, R4, 0x2, R226 ;  /* 0x0000000204b47825 */ /* 0x000fe200078e02e2 */
[----:B------:R-:W-:Y:S02]  /*60d0*/  ISETP.GT.U32.AND P5, PT, R158, R3, PT ;  /* 0x000000039e00720c */ /* 0x000fe40003fa4070 */
[----:B------:R-:W2:Y:S01]  /*60e0*/  LDG.E.U16 R169, desc[UR4][R168.64] ;  /* 0x00000004a8a97981 */ /* 0x000ea2000c1e1500 */
[----:B0-----:R-:W-:-:S03]  /*60f0*/  IMAD.WIDE R178, R4, 0x2, R222 ;  /* 0x0000000204b27825 */ /* 0x001fc600078e02de */
[----:B------:R-:W2:Y:S01]  /*6100*/  LDL.64 R226, [R1+0x58] ;  /* 0x0000580001e27983 */ /* 0x000ea20000100a00 */
[----:B------:R-:W-:-:S03]  /*6110*/  IMAD.WIDE R176, R4, 0x2, R214 ;  /* 0x0000000204b07825 */ /* 0x000fc600078e02d6 */
[----:B------:R0:W2:Y:S04]  /*6120*/  LDG.E.U16 R120, desc[UR4][R178.64] ;  /* 0x00000004b2787981 */ /* 0x0000a8000c1e1500 */
[----:B------:R-:W2:Y:S04]  /*6130*/  LDL.64 R214, [R1+0x60] ;  /* 0x0000600001d67983 */ /* 0x000ea80000100a00 */
[----:B------:R1:W2:Y:S01]  /*6140*/  LDG.E.U16 R168, desc[UR4][R180.64] ;  /* 0x00000004b4a87981 */ /* 0x0002a2000c1e1500 */
[----:B0-----:R-:W-:-:S03]  /*6150*/  IMAD.WIDE R178, R4, 0x2, R204 ;  /* 0x0000000204b27825 */ /* 0x001fc600078e02cc */
[----:B------:R-:W2:Y:S04]  /*6160*/  LDL.64 R204, [R1+0x70] ;  /* 0x0000700001cc7983 */ /* 0x000ea80000100a00 */
[----:B------:R-:W2:Y:S01]  /*6170*/  LDL.64 R222, [R1+0x50] ;  /* 0x0000500001de7983 */ /* 0x000ea20000100a00 */
[----:B---3--:R-:W-:-:S05]  /*6180*/  IMAD.WIDE R184, R4, 0x2, R184 ;  /* 0x0000000204b87825 */ /* 0x008fca00078e02b8 */
[----:B------:R5:W3:Y:S01]  /*6190*/  LDG.E.U16 R158, desc[UR4][R184.64] ;  /* 0x00000004b89e7981 */ /* 0x000ae2000c1e1500 */
[----:B-1----:R-:W-:-:S03]  /*61a0*/  IMAD.WIDE R180, R4, 0x2, R200 ;  /* 0x0000000204b47825 */ /* 0x002fc600078e02c8 */
[----:B------:R-:W3:Y:S01]  /*61b0*/  LDL.64 R200, [R1+0x68] ;  /* 0x0000680001c87983 */ /* 0x000ee20000100a00 */
[----:B-----5:R-:W-:-:S03]  /*61c0*/  IMAD.WIDE R184, R4, 0x2, R186 ;  /* 0x0000000204b87825 */ /* 0x020fc600078e02ba */
[----:B------:R0:W5:Y:S01]  /*61d0*/  LDG.E.U16 R186, desc[UR4][R176.64] ;  /* 0x00000004b0ba7981 */ /* 0x000162000c1e1500 */
[----:B------:R-:W-:-:S03]  /*61e0*/  IMAD.WIDE R182, R4, 0x2, R182 ;  /* 0x0000000204b67825 */ /* 0x000fc600078e02b6 */
[----:B------:R-:W5:Y:S04]  /*61f0*/  LDG.E.U16 R192, desc[UR4][R184.64] ;  /* 0x00000004b8c07981 */ /* 0x000f68000c1e1500 */
[----:B------:R4:W5:Y:S01]  /*6200*/  LDG.E.U16 R103, desc[UR4][R182.64] ;  /* 0x00000004b6677981 */ /* 0x000962000c1e1500 */
[----:B0-----:R-:W-:-:S03]  /*6210*/  IMAD.WIDE R176, R4, 0x2, R218 ;  /* 0x0000000204b07825 */ /* 0x001fc600078e02da */
[----:B------:R-:W5:Y:S04]  /*6220*/  LDL.64 R218, [R1+0x48] ;  /* 0x0000480001da7983 */ /* 0x000f680000100a00 */
[----:B------:R2:W5:Y:S01]  /*6230*/  LDG.E.U16 R194, desc[UR4][R176.64] ;  /* 0x00000004b0c27981 */ /* 0x000562000c1e1500 */
[----:B----4-:R-:W-:-:S03]  /*6240*/  IMAD.WIDE R182, R4, 0x2, R188 ;  /* 0x0000000204b67825 */ /* 0x010fc600078e02bc */
[----:B------:R-:W4:Y:S04]  /*6250*/  LDG.E.U16 R187, desc[UR4][R178.64] ;  /* 0x00000004b2bb7981 */ /* 0x000f28000c1e1500 */
[----:B------:R0:W4:Y:S04]  /*6260*/  LDG.E.U16 R189, desc[UR4][R182.64] ;  /* 0x00000004b6bd7981 */ /* 0x000128000c1e1500 */
[----:B------:R1:W4:Y:S01]  /*6270*/  LDG.E.U16 R188, desc[UR4][R180.64] ;  /* 0x00000004b4bc7981 */ /* 0x000322000c1e1500 */
[----:B--2---:R-:W-:-:S03]  /*6280*/  IMAD.WIDE R176, R4, 0x2, R214 ;  /* 0x0000000204b07825 */ /* 0x004fc600078e02d6 */
[----:B------:R-:W2:Y:S01]  /*6290*/  LDL.64 R214, [R1+0x28] ;  /* 0x0000280001d67983 */ /* 0x000ea20000100a00 */
[----:B0-----:R-:W-:-:S03]  /*62a0*/  IMAD.WIDE R182, R4, 0x2, R204 ;  /* 0x0000000204b67825 */ /* 0x001fc600078e02cc */
[----:B------:R-:W4:Y:S01]  /*62b0*/  LDL.64 R204, [R1+0x40] ;  /* 0x0000400001cc7983 */ /* 0x000f220000100a00 */
[----:B------:R-:W-:-:S03]  /*62c0*/  IMAD.WIDE R178, R4, 0x2, R234 ;  /* 0x0000000204b27825 */ /* 0x000fc600078e02ea */
[----:B------:R-:W4:Y:S04]  /*62d0*/  LDL.64 R234, [R1+0x20] ;  /* 0x0000200001ea7983 */ /* 0x000f280000100a00 */
[----:B------:R0:W4:Y:S01]  /*62e0*/  LDG.E.U16 R196, desc[UR4][R178.64] ;  /* 0x00000004b2c47981 */ /* 0x000122000c1e1500 */
[----:B-1----:R-:W-:-:S03]  /*62f0*/  IMAD.WIDE R180, R4, 0x2, R230 ;  /* 0x0000000204b47825 */ /* 0x002fc600078e02e6 */
[----:B------:R-:W4:Y:S04]  /*6300*/  LDL.64 R230, [R1+0x18] ;  /* 0x0000180001e67983 */ /* 0x000f280000100a00 */
[----:B------:R1:W4:Y:S01]  /*6310*/  LDG.E.U16 R198, desc[UR4][R180.64] ;  /* 0x00000004b4c67981 */ /* 0x000322000c1e1500 */
[----:B0-----:R-:W-:-:S03]  /*6320*/  IMAD.WIDE R178, R4, 0x2, R226 ;  /* 0x0000000204b27825 */ /* 0x001fc600078e02e2 */
[----:B------:R-:W4:Y:S01]  /*6330*/  LDL.64 R226, [R1+0x8] ;  /* 0x0000080001e27983 */ /* 0x000f220000100a00 */
[----:B---3--:R-:W-:-:S03]  /*6340*/  IMAD.WIDE R184, R4, 0x2, R200 ;  /* 0x0000000204b87825 */ /* 0x008fc600078e02c8 */
[----:B------:R5:W3:Y:S01]  /*6350*/  LDG.E.U16 R200, desc[UR4][R182.64] ;  /* 0x00000004b6c87981 */ /* 0x000ae2000c1e1500 */
[----:B-1----:R-:W-:-:S03]  /*6360*/  IMAD.WIDE R180, R4, 0x2, R222 ;  /* 0x0000000204b47825 */ /* 0x002fc600078e02de */
[----:B------:R-:W3:Y:S04]  /*6370*/  LDL.64 R222, [R1] ;  /* 0x0000000001de7983 */ /* 0x000ee80000100a00 */
[----:B------:R2:W3:Y:S04]  /*6380*/  LDG.E.U16 R208, desc[UR4][R180.64] ;  /* 0x00000004b4d07981 */ /* 0x0004e8000c1e1500 */
[----:B------:R4:W3:Y:S01]  /*6390*/  LDG.E.U16 R201, desc[UR4][R184.64] ;  /* 0x00000004b8c97981 */ /* 0x0008e2000c1e1500 */
[----:B-----5:R-:W-:-:S03]  /*63a0*/  IMAD.WIDE R182, R4, 0x2, R218 ;  /* 0x0000000204b67825 */ /* 0x020fc600078e02da */
[----:B------:R-:W5:Y:S04]  /*63b0*/  LDL.64 R218, [R1+0x10] ;  /* 0x0000100001da7983 */ /* 0x000f680000100a00 */
[----:B------:R-:W3:Y:S01]  /*63c0*/  LDG.E.U16 R182, desc[UR4][R182.64] ;  /* 0x00000004b6b67981 */ /* 0x000ee2000c1e1500 */
[----:B--2---:R-:W-:-:S05]  /*63d0*/  IMAD.WIDE R180, R4, 0x2, R214 ;  /* 0x0000000204b47825 */ /* 0x004fca00078e02d6 */
[----:B------:R-:W2:Y:S01]  /*63e0*/  LDG.E.U16 R214, desc[UR4][R180.64] ;  /* 0x00000004b4d67981 */ /* 0x000ea2000c1e1500 */
[----:B----4-:R-:W-:-:S03]  /*63f0*/  IMAD.WIDE R184, R4, 0x2, R204 ;  /* 0x0000000204b87825 */ /* 0x010fc600078e02cc */
[----:B------:R0:W4:Y:S04]  /*6400*/  LDG.E.U16 R204, desc[UR4][R176.64] ;  /* 0x00000004b0cc7981 */ /* 0x000128000c1e1500 */
[----:B------:R1:W2:Y:S04]  /*6410*/  LDG.E.U16 R205, desc[UR4][R178.64] ;  /* 0x00000004b2cd7981 */ /* 0x0002a8000c1e1500 */
[----:B------:R-:W2:Y:S01]  /*6420*/  LDG.E.U16 R184, desc[UR4][R184.64] ;  /* 0x00000004b8b87981 */ /* 0x000ea2000c1e1500 */
[----:B0-----:R-:W-:-:S05]  /*6430*/  IMAD.WIDE R176, R4, 0x2, R246 ;  /* 0x0000000204b07825 */ /* 0x001fca00078e02f6 */
[----:B------:R0:W2:Y:S01]  /*6440*/  LDG.E.U16 R183, desc[UR4][R176.64] ;  /* 0x00000004b0b77981 */ /* 0x0000a2000c1e1500 */
[----:B-1----:R-:W-:-:S05]  /*6450*/  IMAD.WIDE R178, R4, 0x2, R238 ;  /* 0x0000000204b27825 */ /* 0x002fca00078e02ee */
[----:B------:R1:W2:Y:S01]  /*6460*/  LDG.E.U16 R185, desc[UR4][R178.64] ;  /* 0x00000004b2b97981 */ /* 0x0002a2000c1e1500 */
[----:B0-----:R-:W-:-:S05]  /*6470*/  IMAD.WIDE R176, R4, 0x2, R234 ;  /* 0x0000000204b07825 */ /* 0x001fca00078e02ea */
[----:B------:R0:W2:Y:S01]  /*6480*/  LDG.E.U16 R215, desc[UR4][R176.64] ;  /* 0x00000004b0d77981 */ /* 0x0000a2000c1e1500 */
[----:B-1----:R-:W-:-:S04]  /*6490*/  IMAD.WIDE R178, R4, 0x2, R230 ;  /* 0x0000000204b27825 */ /* 0x002fc800078e02e6 */
[----:B0-----:R-:W-:-:S04]  /*64a0*/  IMAD.WIDE R176, R4, 0x2, R226 ;  /* 0x0000000204b07825 */ /* 0x001fc800078e02e2 */
[----:B------:R-:W-:Y:S01]  /*64b0*/  FMUL R116, R116, R209 ;  /* 0x000000d174747220 */ /* 0x000fe20000400000 */
[C---:B-----5:R-:W-:Y:S02]  /*64c0*/  IMAD.WIDE R180, R4.reuse, 0x2, R218 ;  /* 0x0000000204b47825 */ /* 0x060fe400078e02da */
[----:B------:R-:W5:Y:S04]  /*64d0*/  LDG.E.U16 R218, desc[UR4][R178.64] ;  /* 0x00000004b2da7981 */ /* 0x000f68000c1e1500 */
[----:B------:R0:W5:Y:S02]  /*64e0*/  LDG.E.U16 R219, desc[UR4][R180.64] ;  /* 0x00000004b4db7981 */ /* 0x000164000c1e1500 */
[----:B0-----:R-:W-:-:S05]  /*64f0*/  IMAD.WIDE R180, R4, 0x2, R244 ;  /* 0x0000000204b47825 */ /* 0x001fca00078e02f4 */
[----:B------:R0:W5:Y:S02]  /*6500*/  LDG.E.U16 R226, desc[UR4][R180.64] ;  /* 0x00000004b4e27981 */ /* 0x000164000c1e1500 */
[----:B0-----:R-:W-:-:S05]  /*6510*/  IMAD.WIDE R180, R4, 0x2, R236 ;  /* 0x0000000204b47825 */ /* 0x001fca00078e02ec */
[----:B------:R0:W5:Y:S01]  /*6520*/  LDG.E.U16 R231, desc[UR4][R180.64] ;  /* 0x00000004b4e77981 */ /* 0x000162000c1e1500 */
[----:B---3--:R-:W-:-:S03]  /*6530*/  IMAD.WIDE R178, R4, 0x2, R222 ;  /* 0x0000000204b27825 */ /* 0x008fc600078e02de */
[----:B------:R1:W3:Y:S04]  /*6540*/  LDG.E.U16 R222, desc[UR4][R176.64] ;  /* 0x00000004b0de7981 */ /* 0x0002e8000c1e1500 */
[----:B------:R4:W3:Y:S01]  /*6550*/  LDG.E.U16 R223, desc[UR4][R178.64] ;  /* 0x00000004b2df7981 */ /* 0x0008e2000c1e1500 */
[----:B0-----:R-:W-:-:S05]  /*6560*/  IMAD.WIDE R180, R4, 0x2, R220 ;  /* 0x0000000204b47825 */ /* 0x001fca00078e02dc */
[----:B------:R0:W3:Y:S01]  /*6570*/  LDG.E.U16 R238, desc[UR4][R180.64] ;  /* 0x00000004b4ee7981 */ /* 0x0000e2000c1e1500 */
[----:B-1----:R-:W-:-:S04]  /*6580*/  IMAD.WIDE R176, R4, 0x2, R242 ;  /* 0x0000000204b07825 */ /* 0x002fc800078e02f2 */
[C---:B----4-:R-:W-:Y:S01]  /*6590*/  IMAD.WIDE R178, R4.reuse, 0x2, R240 ;  /* 0x0000000204b27825 */ /* 0x050fe200078e02f0 */
[----:B------:R1:W4:Y:S03]  /*65a0*/  LDG.E.U16 R227, desc[UR4][R176.64] ;  /* 0x00000004b0e37981 */ /* 0x000326000c1e1500 */
[C---:B0-----:R-:W-:Y:S01]  /*65b0*/  IMAD.WIDE R180, R4.reuse, 0x2, R190 ;  /* 0x0000000204b47825 */ /* 0x041fe200078e02be */
[----:B------:R0:W4:Y:S05]  /*65c0*/  LDG.E.U16 R230, desc[UR4][R178.64] ;  /* 0x00000004b2e67981 */ /* 0x00012a000c1e1500 */
[----:B------:R2:W4:Y:S01]  /*65d0*/  LDG.E.U16 R180, desc[UR4][R180.64] ;  /* 0x00000004b4b47981 */ /* 0x000522000c1e1500 */
[----:B-1----:R-:W-:-:S04]  /*65e0*/  IMAD.WIDE R176, R4, 0x2, R232 ;  /* 0x0000000204b07825 */ /* 0x002fc800078e02e8 */
[----:B0-----:R-:W-:Y:S01]  /*65f0*/  IMAD.WIDE R178, R4, 0x2, R228 ;  /* 0x0000000204b27825 */ /* 0x001fe200078e02e4 */
[----:B------:R0:W4:Y:S01]  /*6600*/  LDG.E.U16 R234, desc[UR4][R176.64] ;  /* 0x00000004b0ea7981 */ /* 0x000122000c1e1500 */
[----:B--2---:R-:W-:-:S03]  /*6610*/  FMNMX R181, R23, R22, !PT ;  /* 0x0000001617b57209 */ /* 0x004fc60007800000 */
[----:B------:R1:W2:Y:S01]  /*6620*/  LDG.E.U16 R235, desc[UR4][R178.64] ;  /* 0x00000004b2eb7981 */ /* 0x0002a2000c1e1500 */
[----:B------:R-:W-:Y:S01]  /*6630*/  FMNMX R181, R104, R181, !PT ;  /* 0x000000b568b57209 */ /* 0x000fe20007800000 */
[----:B0-----:R-:W-:-:S03]  /*6640*/  IMAD.WIDE R176, R4, 0x2, R212 ;  /* 0x0000000204b07825 */ /* 0x001fc600078e02d4 */
[----:B------:R-:W-:Y:S01]  /*6650*/  FMNMX R181, R108, R181, !PT ;  /* 0x000000b56cb57209 */ /* 0x000fe20007800000 */
[----:B-1----:R-:W-:-:S03]  /*6660*/  IMAD.WIDE R178, R4, 0x2, R206 ;  /* 0x0000000204b27825 */ /* 0x002fc600078e02ce */
[----:B------:R-:W-:Y:S01]  /*6670*/  FMNMX R181, R109, R181, !PT ;  /* 0x000000b56db57209 */ /* 0x000fe20007800000 */
[----:B------:R0:W2:Y:S03]  /*6680*/  LDG.E.U16 R239, desc[UR4][R176.64] ;  /* 0x00000004b0ef7981 */ /* 0x0000a6000c1e1500 */
[----:B------:R-:W-:Y:S01]  /*6690*/  FMNMX R246, R112, R181, !PT ;  /* 0x000000b570f67209 */ /* 0x000fe20007800000 */
[----:B------:R-:W2:Y:S01]  /*66a0*/  LDG.E.U16 R178, desc[UR4][R178.64] ;  /* 0x00000004b2b27981 */ /* 0x000ea2000c1e1500 */
[----:B0-----:R-:W-:Y:S02]  /*66b0*/  IMAD.WIDE R176, R4, 0x2, R154 ;  /* 0x0000000204b07825 */ /* 0x001fe400078e029a */
[----:B------:R-:W-:-:S03]  /*66c0*/  FMNMX R246, R113, R246, !PT ;  /* 0x000000f671f67209 */ /* 0x000fc60007800000 */
[----:B------:R0:W2:Y:S01]  /*66d0*/  LDG.E.U16 R179, desc[UR4][R176.64] ;  /* 0x00000004b0b37981 */ /* 0x0000a2000c1e1500 */
[----:B------:R-:W-:Y:S01]  /*66e0*/  FMNMX R247, R90, R246, !PT ;  /* 0x000000f65af77209 */ /* 0x000fe20007800000 */
[----:B0-----:R-:W-:-:S03]  /*66f0*/  IMAD.WIDE R176, R4, 0x2, R224 ;  /* 0x0000000204b07825 */ /* 0x001fc600078e02e0 */
[----:B------:R-:W-:Y:S02]  /*6700*/  FMNMX R247, R114, R247, !PT ;  /* 0x000000f772f77209 */ /* 0x000fe40007800000 */
[----:B------:R0:W2:Y:S02]  /*6710*/  LDG.E.U16 R181, desc[UR4][R176.64] ;  /* 0x00000004b0b57981 */ /* 0x0000a4000c1e1500 */
[----:B------:R-:W-:Y:S01]  /*6720*/  FMNMX R248, R91, R247, !PT ;  /* 0x000000f75bf87209 */ /* 0x000fe20007800000 */
[----:B0-----:R-:W-:-:S03]  /*6730*/  IMAD.WIDE R176, R4, 0x2, R216 ;  /* 0x0000000204b07825 */ /* 0x001fc600078e02d8 */
[----:B------:R-:W-:Y:S02]  /*6740*/  FMNMX R248, R98, R248, !PT ;  /* 0x000000f862f87209 */ /* 0x000fe40007800000 */
[----:B------:R0:W2:Y:S02]  /*6750*/  LDG.E.U16 R246, desc[UR4][R176.64] ;  /* 0x00000004b0f67981 */ /* 0x0000a4000c1e1500 */
[----:B------:R-:W-:Y:S01]  /*6760*/  FMNMX R249, R94, R248, !PT ;  /* 0x000000f85ef97209 */ /* 0x000fe20007800000 */
[----:B0-----:R-:W-:-:S05]  /*6770*/  IMAD.WIDE R176, R4, 0x2, R210 ;  /* 0x0000000204b07825 */ /* 0x001fca00078e02d2 */
[----:B------:R0:W2:Y:S01]  /*6780*/  LDG.E.U16 R247, desc[UR4][R176.64] ;  /* 0x00000004b0f77981 */ /* 0x0000a2000c1e1500 */
[----:B------:R-:W-:Y:S01]  /*6790*/  FMNMX R249, R95, R249, !PT ;  /* 0x000000f95ff97209 */ /* 0x000fe20007800000 */
[----:B0-----:R-:W-:-:S05]  /*67a0*/  IMAD.WIDE R176, R4, 0x2, R202 ;  /* 0x0000000204b07825 */ /* 0x001fca00078e02ca */
[----:B------:R0:W2:Y:S01]  /*67b0*/  LDG.E.U16 R248, desc[UR4][R176.64] ;  /* 0x00000004b0f87981 */ /* 0x0000a2000c1e1500 */
[----:B------:R-:W-:Y:S01]  /*67c0*/  FMNMX R250, R118, R249, !PT ;  /* 0x000000f976fa7209 */ /* 0x000fe20007800000 */
[----:B0-----:R-:W-:-:S05]  /*67d0*/  IMAD.WIDE R176, R4, 0x2, R156 ;  /* 0x0000000204b07825 */ /* 0x001fca00078e029c */
[----:B------:R0:W2:Y:S02]  /*67e0*/  LDG.E.U16 R249, desc[UR4][R176.64] ;  /* 0x00000004b0f97981 */ /* 0x0000a4000c1e1500 */
[----:B0-----:R-:W-:-:S06]  /*67f0*/  IMAD.WIDE R176, R4, 0x2, R152 ;  /* 0x0000000204b07825 */ /* 0x001fcc00078e0298 */
[----:B------:R0:W2:Y:S01]  /*6800*/  LDG.E.U16 R176, desc[UR4][R176.64] ;  /* 0x00000004b0b07981 */ /* 0x0000a2000c1e1500 */
[----:B------:R-:W-:Y:S01]  /*6810*/  FSEL R116, R116, -INF , !P1 ;  /* 0xff80000074747808 */ /* 0x000fe20004800000 */
[----:B------:R-:W-:Y:S01]  /*6820*/  BAR.SYNC.DEFER_BLOCKING 0x0 ;  /* 0x0000000000007b1d */ /* 0x000fe20000010000 */
[----:B------:R-:W-:Y:S01]  /*6830*/  ISETP.GT.U32.AND P1, PT, R195, R3, PT ;  /* 0x00000003c300720c */ /* 0x000fe20003f24070 */
[-C--:B------:R-:W-:Y:S01]  /*6840*/  FMUL R117, R117, R209.reuse ;  /* 0x000000d175757220 */ /* 0x080fe20000400000 */
[----:B------:R-:W-:Y:S01]  /*6850*/  ISETP.GT.U32.AND.EX P2, PT, R193, RZ, PT, P2 ;  /* 0x000000ffc100720c */ /* 0x000fe20003f44120 */
[----:B------:R-:W-:Y:S01]  /*6860*/  FMUL R193, R88, R209 ;  /* 0x000000d158c17220 */ /* 0x000fe20000400000 */
[----:B------:R-:W-:Y:S02]  /*6870*/  ISETP.GT.U32.AND.EX P1, PT, R20, RZ, PT, P1 ;  /* 0x000000ff1400720c */ /* 0x000fe40003f24110 */
[----:B------:R-:W-:Y:S02]  /*6880*/  FSEL R88, R117, -INF , !P2 ;  /* 0xff80000075587808 */ /* 0x000fe40005000000 */
[----:B------:R-:W-:-:S02]  /*6890*/  FSEL R117, R193, -INF , !P1 ;  /* 0xff800000c1757808 */ /* 0x000fc40004800000 */
[-C--:B------:R-:W-:Y:S02]  /*68a0*/  ISETP.GT.U32.AND P2, PT, R199, R3.reuse, PT ;  /* 0x00000003c700720c */ /* 0x080fe40003f44070 */
[----:B------:R-:W-:Y:S02]  /*68b0*/  ISETP.GT.U32.AND P1, PT, R197, R3, PT ;  /* 0x00000003c500720c */ /* 0x000fe40003f24070 */
[----:B------:R-:W-:Y:S02]  /*68c0*/  FMNMX R250, R102, R250, !PT ;  /* 0x000000fa66fa7209 */ /* 0x000fe40007800000 */
[C---:B------:R-:W-:Y:S02]  /*68d0*/  ISETP.GT.U32.AND.EX P3, PT, R20.reuse, RZ, PT, P3 ;  /* 0x000000ff1400720c */ /* 0x040fe40003f64130 */
[C---:B------:R-:W-:Y:S02]  /*68e0*/  ISETP.GT.U32.AND.EX P6, PT, R20.reuse, RZ, PT, P6 ;  /* 0x000000ff1400720c */ /* 0x040fe40003fc4160 */
[----:B------:R-:W-:-:S02]  /*68f0*/  ISETP.GT.U32.AND.EX P5, PT, R20, RZ, PT, P5 ;  /* 0x000000ff1400720c */ /* 0x000fc40003fa4150 */
[C---:B------:R-:W-:Y:S02]  /*6900*/  ISETP.GT.U32.AND.EX P4, PT, R20.reuse, RZ, PT, P4 ;  /* 0x000000ff1400720c */ /* 0x040fe40003f84140 */
[C---:B------:R-:W-:Y:S02]  /*6910*/  ISETP.GT.U32.AND.EX P0, PT, R20.reuse, RZ, PT, P0 ;  /* 0x000000ff1400720c */ /* 0x040fe40003f04100 */
[C---:B------:R-:W-:Y:S02]  /*6920*/  ISETP.GT.U32.AND.EX P2, PT, R20.reuse, RZ, PT, P2 ;  /* 0x000000ff1400720c */ /* 0x040fe40003f44120 */
[----:B------:R-:W-:Y:S02]  /*6930*/  ISETP.GT.U32.AND.EX P1, PT, R20, RZ, PT, P1 ;  /* 0x000000ff1400720c */ /* 0x000fe40003f24110 */
[----:B------:R-:W-:Y:S02]  /*6940*/  FMNMX R20, R107, R21, !PT ;  /* 0x000000156b147209 */ /* 0x000fe40007800000 */
[----:B------:R-:W-:-:S02]  /*6950*/  FMNMX R250, R164, R250, !PT ;  /* 0x000000faa4fa7209 */ /* 0x000fc40007800000 */
[----:B------:R-:W-:Y:S01]  /*6960*/  FMNMX R20, R106, R20, !PT ;  /* 0x000000146a147209 */ /* 0x000fe20007800000 */
[----:B------:R1:W-:Y:S04]  /*6970*/  STS.U16 [R0+0x8400], R99 ;  /* 0x0084006300007388 */ /* 0x0003e80000000400 */
[----:B0-----:R-:W0:Y:S01]  /*6980*/  SHFL.BFLY PT, R177, R250, 0x2, 0x1f ;  /* 0x0c401f00fab17f89 */ /* 0x001e2200000e0000 */
[----:B-1----:R-:W-:-:S04]  /*6990*/  FMNMX R99, R105, R20, !PT ;  /* 0x0000001469637209 */ /* 0x002fc80007800000 */
[----:B------:R-:W-:-:S04]  /*69a0*/  FMNMX R99, R111, R99, !PT ;  /* 0x000000636f637209 */ /* 0x000fc80007800000 */
[----:B------:R-:W-:Y:S01]  /*69b0*/  FMNMX R99, R110, R99, !PT ;  /* 0x000000636e637209 */ /* 0x000fe20007800000 */
[----:B------:R-:W-:-:S03]  /*69c0*/  FMUL R89, R89, R209 ;  /* 0x000000d159597220 */ /* 0x000fc60000400000 */
[----:B------:R-:W-:Y:S01]  /*69d0*/  FMNMX R99, R116, R99, !PT ;  /* 0x0000006374637209 */ /* 0x000fe20007800000 */
[----:B------:R-:W-:-:S03]  /*69e0*/  FMUL R92, R92, R209 ;  /* 0x000000d15c5c7220 */ /* 0x000fc60000400000 */
[----:B------:R-:W-:Y:S02]  /*69f0*/  FMNMX R99, R88, R99, !PT ;  /* 0x0000006358637209 */ /* 0x000fe40007800000 */
[----:B------:R-:W-:Y:S02]  /*6a00*/  FSEL R89, R89, -INF , !P1 ;  /* 0xff80000059597808 */ /* 0x000fe40004800000 */
[----:B------:R-:W-:Y:S01]  /*6a10*/  FMNMX R99, R117, R99, !PT ;  /* 0x0000006375637209 */ /* 0x000fe20007800000 */
[----:B------:R-:W-:Y:S01]  /*6a20*/  FMUL R93, R93, R209 ;  /* 0x000000d15d5d7220 */ /* 0x000fe20000400000 */
[----:B0-----:R-:W-:Y:S02]  /*6a30*/  FMNMX R177, R250, R177, !PT ;  /* 0x000000b1fab17209 */ /* 0x001fe40007800000 */
[----:B------:R-:W-:Y:S02]  /*6a40*/  FSEL R92, R92, -INF , !P2 ;  /* 0xff8000005c5c7808 */ /* 0x000fe40005000000 */
[----:B------:R-:W-:Y:S01]  /*6a50*/  FMNMX R99, R89, R99, !PT ;  /* 0x0000006359637209 */ /* 0x000fe20007800000 */
[----:B------:R-:W-:Y:S01]  /*6a60*/  FMUL R96, R96, R209 ;  /* 0x000000d160607220 */ /* 0x000fe20000400000 */
[----:B------:R-:W0:Y:S01]  /*6a70*/  SHFL.BFLY PT, R193, R177, 0x1, 0x1f ;  /* 0x0c201f00b1c17f89 */ /* 0x000e2200000e0000 */
[----:B------:R-:W-:-:S02]  /*6a80*/  FSEL R93, R93, -INF , !P0 ;  /* 0xff8000005d5d7808 */ /* 0x000fc40004000000 */
[----:B------:R-:W-:Y:S01]  /*6a90*/  FMNMX R99, R92, R99, !PT ;  /* 0x000000635c637209 */ /* 0x000fe20007800000 */
[----:B------:R-:W-:Y:S01]  /*6aa0*/  FMUL R97, R97, R209 ;  /* 0x000000d161617220 */ /* 0x000fe20000400000 */
[----:B------:R-:W-:Y:S02]  /*6ab0*/  FSEL R96, R96, -INF , !P4 ;  /* 0xff80000060607808 */ /* 0x000fe40006000000 */
[----:B------:R-:W-:Y:S01]  /*6ac0*/  FMNMX R99, R93, R99, !PT ;  /* 0x000000635d637209 */ /* 0x000fe20007800000 */
[----:B------:R-:W-:Y:S01]  /*6ad0*/  FMUL R100, R100, R209 ;  /* 0x000000d164647220 */ /* 0x000fe20000400000 */
[----:B------:R-:W-:Y:S02]  /*6ae0*/  FSEL R97, R97, -INF , !P5 ;  /* 0xff80000061617808 */ /* 0x000fe40006800000 */
[----:B------:R-:W-:Y:S01]  /*6af0*/  FMNMX R99, R96, R99, !PT ;  /* 0x0000006360637209 */ /* 0x000fe20007800000 */
[----:B------:R-:W-:Y:S01]  /*6b00*/  FMUL R101, R101, R209 ;  /* 0x000000d165657220 */ /* 0x000fe20000400000 */
[----:B------:R-:W-:-:S02]  /*6b10*/  FSEL R100, R100, -INF , !P6 ;  /* 0xff80000064647808 */ /* 0x000fc40007000000 */
[----:B------:R-:W-:Y:S02]  /*6b20*/  FMNMX R99, R97, R99, !PT ;  /* 0x0000006361637209 */ /* 0x000fe40007800000 */
[----:B------:R-:W-:Y:S02]  /*6b30*/  FSEL R101, R101, -INF , !P3 ;  /* 0xff80000065657808 */ /* 0x000fe40005800000 */
[----:B------:R-:W-:-:S04]  /*6b40*/  FMNMX R99, R100, R99, !PT ;  /* 0x0000006364637209 */ /* 0x000fc80007800000 */
[----:B------:R-:W-:Y:S02]  /*6b50*/  FMNMX R99, R101, R99, !PT ;  /* 0x0000006365637209 */ /* 0x000fe40007800000 */
[----:B0-----:R-:W-:-:S03]  /*6b60*/  FMNMX R193, R177, R193, !PT ;  /* 0x000000c1b1c17209 */ /* 0x001fc60007800000 */
[----:B------:R-:W0:Y:S01]  /*6b70*/  SHFL.BFLY PT, R177, R99, 0x2, 0x1f ;  /* 0x0c401f0063b17f89 */ /* 0x000e2200000e0000 */
[----:B------:R-:W-:-:S03]  /*6b80*/  FMNMX R20, R193, R6, !PT ;  /* 0x00000006c1147209 */ /* 0x000fc60007800000 */
[----:B------:R1:W-:Y:S02]  /*6b90*/  STS.U16 [R0+0x8000], R115 ;  /* 0x0080007300007388 */ /* 0x0003e40000000400 */
[--C-:B------:R-:W-:Y:S01]  /*6ba0*/  FADD R90, R90, -R20.reuse ;  /* 0x800000145a5a7221 */ /* 0x100fe20000000000 */
[----:B-1----:R-:W-:-:S03]  /*6bb0*/  FADD R115, R23, -R20 ;  /* 0x8000001417737221 */ /* 0x002fc60000000000 */
[----:B------:R-:W-:Y:S01]  /*6bc0*/  FMUL R90, R90, 1.4426950216293334961 ;  /* 0x3fb8aa3b5a5a7820 */ /* 0x000fe20000400000 */
[----:B------:R-:W-:Y:S01]  /*6bd0*/  FMUL R115, R115, 1.4426950216293334961 ;  /* 0x3fb8aa3b73737820 */ /* 0x000fe20000400000 */
[----:B------:R-:W-:-:S03]  /*6be0*/  FADD R23, R22, -R20 ;  /* 0x8000001416177221 */ /* 0x000fc60000000000 */
[----:B------:R1:W-:Y:S01]  /*6bf0*/  MUFU.EX2 R22, R115 ;  /* 0x0000007300167308 */ /* 0x0003e20000000800 */
[----:B0-----:R-:W-:Y:S01]  /*6c00*/  FMNMX R177, R99, R177, !PT ;  /* 0x000000b163b17209 */ /* 0x001fe20007800000 */
[----:B-1----:R-:W-:-:S06]  /*6c10*/  FADD R115, R114, -R20 ;  /* 0x8000001472737221 */ /* 0x002fcc0000000000 */
[----:B------:R0:W-:Y:S02]  /*6c20*/  MUFU.EX2 R114, R90 ;  /* 0x0000005a00727308 */ /* 0x0001e40000000800 */
[----:B0-----:R-:W0:Y:S01]  /*6c30*/  SHFL.BFLY PT, R90, R177, 0x1, 0x1f ;  /* 0x0c201f00b15a7f89 */ /* 0x001e2200000e0000 */
[----:B------:R-:W-:-:S04]  /*6c40*/  FADD R91, R91, -R20 ;  /* 0x800000145b5b7221 */ /* 0x000fc80000000000 */
[----:B------:R-:W-:Y:S01]  /*6c50*/  FMUL R91, R91, 1.4426950216293334961 ;  /* 0x3fb8aa3b5b5b7820 */ /* 0x000fe20000400000 */
[----:B------:R1:W-:Y:S04]  /*6c60*/  STS.U16 [R0+0x8800], R121 ;  /* 0x0088007900007388 */ /* 0x0003e80000000400 */
[----:B------:R5:W-:Y:S01]  /*6c70*/  STS.U16 [R0+0x9c00], R163 ;  /* 0x009c00a300007388 */ /* 0x000be20000000400 */
[----:B-1----:R1:W-:Y:S03]  /*6c80*/  MUFU.EX2 R121, R91 ;  /* 0x0000005b00797308 */ /* 0x0023e60000000800 */
[----:B------:R3:W-:Y:S01]  /*6c90*/  STS.U16 [R0+0x9400], R125 ;  /* 0x0094007d00007388 */ /* 0x0007e20000000400 */
[----:B-1----:R-:W-:Y:S01]  /*6ca0*/  FADD R91, R118, -R20 ;  /* 0x80000014765b7221 */ /* 0x002fe20000000000 */
[----:B0-----:R-:W-:-:S03]  /*6cb0*/  FMNMX R90, R177, R90, !PT ;  /* 0x0000005ab15a7209 */ /* 0x001fc60007800000 */
[----:B------:R-:W-:Y:S01]  /*6cc0*/  FMUL R91, R91, 1.4426950216293334961 ;  /* 0x3fb8aa3b5b5b7820 */ /* 0x000fe20000400000 */
[----:B-----5:R-:W-:-:S03]  /*6cd0*/  FMNMX R163, R90, R19, !PT ;  /* 0x000000135aa37209 */ /* 0x020fc60007800000 */
[----:B---3--:R0:W-:Y:S02]  /*6ce0*/  MUFU.EX2 R125, R91 ;  /* 0x0000005b007d7308 */ /* 0x0081e40000000800 */
[----:B------:R-:W-:Y:S01]  /*6cf0*/  FADD R90, R107, -R163 ;  /* 0x800000a36b5a7221 */ /* 0x000fe20000000000 */
[----:B0-----:R-:W-:-:S03]  /*6d00*/  FADD R91, -R20, R6 ;  /* 0x00000006145b7221 */ /* 0x001fc60000000100 */
[----:B------:R-:W-:Y:S01]  /*6d10*/  FMUL R90, R90, 1.4426950216293334961 ;  /* 0x3fb8aa3b5a5a7820 */ /* 0x000fe20000400000 */
[----:B------:R-:W-:Y:S01]  /*6d20*/  FMUL R91, R91, 1.4426950216293334961 ;  /* 0x3fb8aa3b5b5b7820 */ /* 0x000fe20000400000 */
[----:B------:R-:W0:Y:S03]  /*6d30*/  S2R R195, SR_TID.X ;  /* 0x0000000000c37919 */ /* 0x000e260000002100 */
[----:B------:R1:W3:Y:S02]  /*6d40*/  MUFU.EX2 R107, R91 ;  /* 0x0000005b006b7308 */ /* 0x0002e40000000800 */
[----:B-1----:R-:W-:-:S06]  /*6d50*/  FADD R91, R21, -R163 ;  /* 0x800000a3155b7221 */ /* 0x002fcc0000000000 */
[----:B------:R1:W-:Y:S01]  /*6d60*/  MUFU.EX2 R21, R90 ;  /* 0x0000005a00157308 */ /* 0x0003e20000000800 */
[----:B------:R-:W-:Y:S01]  /*6d70*/  FMUL R91, R91, 1.4426950216293334961 ;  /* 0x3fb8aa3b5b5b7820 */ /* 0x000fe20000400000 */
[----:B-1----:R-:W-:-:S06]  /*6d80*/  FADD R90, R106, -R163 ;  /* 0x800000a36a5a7221 */ /* 0x002fcc0000000000 */
[----:B------:R1:W-:Y:S01]  /*6d90*/  MUFU.EX2 R106, R91 ;  /* 0x0000005b006a7308 */ /* 0x0003e20000000800 */
[----:B------:R-:W-:Y:S01]  /*6da0*/  FMUL R90, R90, 1.4426950216293334961 ;  /* 0x3fb8aa3b5a5a7820 */ /* 0x000fe20000400000 */
[----:B------:R-:W-:Y:S01]  /*6db0*/  STS.U16 [R0+0x8c00], R122 ;  /* 0x008c007a00007388 */ /* 0x000fe20000000400 */
[----:B-1----:R-:W-:-:S05]  /*6dc0*/  FADD R91, R105, -R163 ;  /* 0x800000a3695b7221 */ /* 0x002fca0000000000 */
[----:B------:R1:W-:Y:S01]  /*6dd0*/  MUFU.EX2 R105, R90 ;  /* 0x0000005a00697308 */ /* 0x0003e20000000800 */
[----:B------:R5:W-:Y:S01]  /*6de0*/  STS.U16 [R0+0x9000], R123 ;  /* 0x0090007b00007388 */ /* 0x000be20000000400 */
[----:B------:R-:W-:-:S03]  /*6df0*/  FMUL R91, R91, 1.4426950216293334961 ;  /* 0x3fb8aa3b5b5b7820 */ /* 0x000fc60000400000 */
[----:B------:R-:W-:Y:S01]  /*6e00*/  STS.U16 [R0+0x9800], R162 ;  /* 0x009800a200007388 */ /* 0x000fe20000000400 */
[----:B-1----:R-:W-:-:S03]  /*6e10*/  FADD R90, R111, -R163 ;  /* 0x800000a36f5a7221 */ /* 0x002fc60000000000 */
[----:B------:R-:W-:Y:S04]  /*6e20*/  STS.U16 [R0+0xa000], R165 ;  /* 0x00a000a500007388 */ /* 0x000fe80000000400 */
[----:B------:R1:W-:Y:S01]  /*6e30*/  STS.U16 [R0+0xa400], R119 ;  /* 0x00a4007700007388 */ /* 0x0003e20000000400 */
[----:B------:R-:W-:-:S03]  /*6e40*/  FMUL R90, R90, 1.4426950216293334961 ;  /* 0x3fb8aa3b5a5a7820 */ /* 0x000fc60000400000 */
        /* <DEDUP_REMOVED lines=14> */
[----:B----4-:R-:W-:Y:S04]  /*6f30*/  STS.U16 [R0+0xe000], R227 ;  /* 0x00e000e300007388 */ /* 0x010fe80000000400 */
[----:B------:R-:W-:Y:S04]  /*6f40*/  STS.U16 [R0+0xe400], R231 ;  /* 0x00e400e700007388 */ /* 0x000fe80000000400 */
[----:B--2---:R-:W-:Y:S04]  /*6f50*/  STS.U16 [R0+0xe800], R235 ;  /* 0x00e800eb00007388 */ /* 0x004fe80000000400 */
        /* <DEDUP_REMOVED lines=15> */
[----:B------:R4:W-:Y:S04]  /*7050*/  STS.U16 [R2+0xaa00], R168 ;  /* 0x00aa00a802007388 */ /* 0x0009e80000000400 */
        /* <DEDUP_REMOVED lines=21> */
[----:B------:R3:W-:Y:S01]  /*71b0*/  MUFU.EX2 R111, R91 ;  /* 0x0000005b006f7308 */ /* 0x0007e20000000800 */
[----:B------:R0:W-:Y:S06]  /*71c0*/  MEMBAR.ALL.CTA ;  /* 0x0000000000007992 */ /* 0x0001ec0000008000 */
[----:B0-----:R-:W0:Y:S01]  /*71d0*/  FENCE.VIEW.ASYNC.S ;  /* 0x00000000000073c6 */ /* 0x001e220000000000 */
[--C-:B------:R-:W-:Y:S01]  /*71e0*/  FADD R88, R88, -R163.reuse ;  /* 0x800000a358587221 */ /* 0x100fe20000000000 */
[--C-:B------:R-:W-:Y:S01]  /*71f0*/  FADD R104, R104, -R20.reuse ;  /* 0x8000001468687221 */ /* 0x100fe20000000000 */
[--C-:B------:R-:W-:Y:S01]  /*7200*/  FADD R108, R108, -R20.reuse ;  /* 0x800000146c6c7221 */ /* 0x100fe20000000000 */
[--C-:B------:R-:W-:Y:S01]  /*7210*/  FADD R109, R109, -R20.reuse ;  /* 0x800000146d6d7221 */ /* 0x100fe20000000000 */
[--C-:B------:R-:W-:Y:S01]  /*7220*/  FADD R112, R112, -R20.reuse ;  /* 0x8000001470707221 */ /* 0x100fe20000000000 */
[--C-:B---3--:R-:W-:Y:S01]  /*7230*/  FADD R91, R110, -R163.reuse ;  /* 0x800000a36e5b7221 */ /* 0x108fe20000000000 */
[--C-:B------:R-:W-:Y:S01]  /*7240*/  FADD R113, R113, -R20.reuse ;  /* 0x8000001471717221 */ /* 0x100fe20000000000 */
[----:B------:R3:W-:Y:S01]  /*7250*/  MUFU.EX2 R110, R90 ;  /* 0x0000005a006e7308 */ /* 0x0007e20000000800 */
[----:B------:R-:W-:Y:S01]  /*7260*/  FMUL R88, R88, 1.4426950216293334961 ;  /* 0x3fb8aa3b58587820 */ /* 0x000fe20000400000 */
[--C-:B-----5:R-:W-:Y:S01]  /*7270*/  FADD R123, R94, -R20.reuse ;  /* 0x800000145e7b7221 */ /* 0x120fe20000000000 */
[--C-:B------:R-:W-:Y:S01]  /*7280*/  FADD R164, R164, -R20.reuse ;  /* 0x80000014a4a47221 */ /* 0x100fe20000000000 */
[--C-:B------:R-:W-:Y:S01]  /*7290*/  FADD R98, R98, -R20.reuse ;  /* 0x8000001462627221 */ /* 0x100fe20000000000 */
[--C-:B------:R-:W-:Y:S01]  /*72a0*/  FADD R95, R95, -R20.reuse ;  /* 0x800000145f5f7221 */ /* 0x100fe20000000000 */
[----:B------:R-:W-:Y:S01]  /*72b0*/  FADD R102, R102, -R20 ;  /* 0x8000001466667221 */ /* 0x000fe20000000000 */
[--C-:B------:R-:W-:Y:S01]  /*72c0*/  FADD R89, R89, -R163.reuse ;  /* 0x800000a359597221 */ /* 0x100fe20000000000 */
[--C-:B------:R-:W-:Y:S01]  /*72d0*/  FADD R92, R92, -R163.reuse ;  /* 0x800000a35c5c7221 */ /* 0x100fe20000000000 */
[--C-:B---3--:R-:W-:Y:S01]  /*72e0*/  FADD R90, R116, -R163.reuse ;  /* 0x800000a3745a7221 */ /* 0x108fe20000000000 */
[--C-:B------:R-:W-:Y:S01]  /*72f0*/  FADD R93, R93, -R163.reuse ;  /* 0x800000a35d5d7221 */ /* 0x100fe20000000000 */
[--C-:B------:R-:W-:Y:S01]  /*7300*/  FADD R96, R96, -R163.reuse ;  /* 0x800000a360607221 */ /* 0x100fe20000000000 */
[--C-:B------:R-:W-:Y:S01]  /*7310*/  FADD R97, R97, -R163.reuse ;  /* 0x800000a361617221 */ /* 0x100fe20000000000 */
[----:B------:R-:W-:Y:S01]  /*7320*/  FMUL R90, R90, 1.4426950216293334961 ;  /* 0x3fb8aa3b5a5a7820 */ /* 0x000fe20000400000 */
[--C-:B------:R-:W-:Y:S01]  /*7330*/  FADD R100, R100, -R163.reuse ;  /* 0x800000a364647221 */ /* 0x100fe20000000000 */
[----:B------:R-:W-:Y:S01]  /*7340*/  FADD R101, R101, -R163 ;  /* 0x800000a365657221 */ /* 0x000fe20000000000 */
[----:B------:R-:W-:Y:S01]  /*7350*/  SHF.R.U32.HI R195, RZ, 0x5, R195 ;  /* 0x00000005ffc37819 */ /* 0x000fe200000116c3 */
[----:B-1----:R1:W-:Y:S01]  /*7360*/  MUFU.EX2 R119, R90 ;  /* 0x0000005a00777308 */ /* 0x0023e20000000800 */
[----:B------:R-:W-:Y:S01]  /*7370*/  FMUL R23, R23, 1.4426950216293334961 ;  /* 0x3fb8aa3b17177820 */ /* 0x000fe20000400000 */
[----:B------:R-:W-:Y:S01]  /*7380*/  FMUL R104, R104, 1.4426950216293334961 ;  /* 0x3fb8aa3b68687820 */ /* 0x000fe20000400000 */
[----:B------:R-:W-:Y:S01]  /*7390*/  FMUL R108, R108, 1.4426950216293334961 ;  /* 0x3fb8aa3b6c6c7820 */ /* 0x000fe20000400000 */
[----:B------:R-:W-:Y:S01]  /*73a0*/  FMUL R115, R115, 1.4426950216293334961 ;  /* 0x3fb8aa3b73737820 */ /* 0x000fe20000400000 */
[-C--:B------:R-:W-:Y:S01]  /*73b0*/  FMUL R26, R26, R107.reuse ;  /* 0x0000006b1a1a7220 */ /* 0x080fe20000400000 */
[-C--:B------:R-:W-:Y:S01]  /*73c0*/  FMUL R27, R27, R107.reuse ;  /* 0x0000006b1b1b7220 */ /* 0x080fe20000400000 */
[-C--:B------:R-:W-:Y:S01]  /*73d0*/  FMUL R30, R30, R107.reuse ;  /* 0x0000006b1e1e7220 */ /* 0x080fe20000400000 */
[-C--:B------:R-:W-:Y:S01]  /*73e0*/  FMUL R31, R31, R107.reuse ;  /* 0x0000006b1f1f7220 */ /* 0x080fe20000400000 */
[----:B-1----:R-:W-:Y:S01]  /*73f0*/  FADD R90, R117, -R163 ;  /* 0x800000a3755a7221 */ /* 0x002fe20000000000 */
[-C--:B------:R-:W-:Y:S01]  /*7400*/  FMUL R34, R34, R107.reuse ;  /* 0x0000006b22227220 */ /* 0x080fe20000400000 */
[----:B------:R1:W-:Y:S01]  /*7410*/  MUFU.EX2 R117, R88 ;  /* 0x0000005800757308 */ /* 0x0003e20000000800 */
[----:B------:R-:W-:Y:S01]  /*7420*/  FMUL R109, R109, 1.4426950216293334961 ;  /* 0x3fb8aa3b6d6d7820 */ /* 0x000fe20000400000 */
[----:B------:R-:W-:Y:S01]  /*7430*/  FMUL R112, R112, 1.4426950216293334961 ;  /* 0x3fb8aa3b70707820 */ /* 0x000fe20000400000 */
[----:B------:R-:W-:Y:S01]  /*7440*/  FMUL R113, R113, 1.4426950216293334961 ;  /* 0x3fb8aa3b71717820 */ /* 0x000fe20000400000 */
[----:B------:R-:W-:Y:S01]  /*7450*/  FMUL R123, R123, 1.4426950216293334961 ;  /* 0x3fb8aa3b7b7b7820 */ /* 0x000fe20000400000 */
[----:B------:R-:W-:Y:S01]  /*7460*/  FMUL R164, R164, 1.4426950216293334961 ;  /* 0x3fb8aa3ba4a47820 */ /* 0x000fe20000400000 */
[-C--:B------:R-:W-:Y:S01]  /*7470*/  FMUL R35, R35, R107.reuse ;  /* 0x0000006b23237220 */ /* 0x080fe20000400000 */
[-C--:B------:R-:W-:Y:S01]  /*7480*/  FMUL R38, R38, R107.reuse ;  /* 0x0000006b26267220 */ /* 0x080fe20000400000 */
[-C--:B------:R-:W-:Y:S01]  /*7490*/  FMUL R39, R39, R107.reuse ;  /* 0x0000006b27277220 */ /* 0x080fe20000400000 */
[----:B-1----:R-:W-:Y:S01]  /*74a0*/  FADD R88, -R163, R19 ;  /* 0x00000013a3587221 */ /* 0x002fe20000000100 */
[----:B------:R-:W-:Y:S01]  /*74b0*/  FMUL R98, R98, 1.4426950216293334961 ;  /* 0x3fb8aa3b62627820 */ /* 0x000fe20000400000 */
[----:B------:R-:W-:Y:S01]  /*74c0*/  FMUL R95, R95, 1.4426950216293334961 ;  /* 0x3fb8aa3b5f5f7820 */ /* 0x000fe20000400000 */
[----:B------:R-:W-:Y:S01]  /*74d0*/  FMUL R42, R42, R107 ;  /* 0x0000006b2a2a7220 */ /* 0x000fe20000400000 */
[----:B------:R-:W-:Y:S01]  /*74e0*/  FMUL R88, R88, 1.4426950216293334961 ;  /* 0x3fb8aa3b58587820 */ /* 0x000fe20000400000 */
        /* <DEDUP_REMOVED lines=10> */
[----:B--2---:R-:W-:Y:S01]  /*7590*/  IMAD.SHL.U32 R169, R195, 0x100, RZ ;  /* 0x00000100c3a97824 */ /* 0x004fe200078e00ff */
[----:B----4-:R-:W1:Y:S01]  /*75a0*/  MUFU.EX2 R168, R88 ;  /* 0x0000005800a87308 */ /* 0x010e620000000800 */
[----:B------:R-:W-:-:S02]  /*75b0*/  VIADD R195, R252, 0x8000 ;  /* 0x00008000fcc37836 */ /* 0x000fc40000000000 */
[-C--:B------:R-:W-:Y:S01]  /*75c0*/  FMUL R43, R43, R107.reuse ;  /* 0x0000006b2b2b7220 */ /* 0x080fe20000400000 */
[-C--:B------:R-:W-:Y:S01]  /*75d0*/  FMUL R46, R46, R107.reuse ;  /* 0x0000006b2e2e7220 */ /* 0x080fe20000400000 */
[----:B------:R-:W-:Y:S01]  /*75e0*/  LOP3.LUT R169, R169, 0x400, RZ, 0xc0, !PT ;  /* 0x00000400a9a97812 */ /* 0x000fe200078ec0ff */
[-C--:B------:R-:W-:Y:S01]  /*75f0*/  FMUL R47, R47, R107.reuse ;  /* 0x0000006b2f2f7220 */ /* 0x080fe20000400000 */
[-C--:B------:R-:W-:Y:S01]  /*7600*/  FMUL R50, R50, R107.reuse ;  /* 0x0000006b32327220 */ /* 0x080fe20000400000 */
[----:B------:R-:W-:Y:S01]  /*7610*/  FMUL R51, R51, R107 ;  /* 0x0000006b33337220 */ /* 0x000fe20000400000 */
[----:B------:R-:W-:Y:S01]  /*7620*/  MUFU.EX2 R6, R164 ;  /* 0x000000a400067308 */ /* 0x000fe20000000800 */
[----:B------:R-:W-:Y:S01]  /*7630*/  LEA.HI R169, R195, R169, RZ, 0x1c ;  /* 0x000000a9c3a97211 */ /* 0x000fe200078fe0ff */
[-C--:B------:R-:W-:Y:S01]  /*7640*/  FMUL R54, R54, R107.reuse ;  /* 0x0000006b36367220 */ /* 0x080fe20000400000 */
[-C--:B------:R-:W-:Y:S01]  /*7650*/  FMUL R55, R55, R107.reuse ;  /* 0x0000006b37377220 */ /* 0x080fe20000400000 */
[-C--:B------:R-:W-:Y:S01]  /*7660*/  FMUL R58, R58, R107.reuse ;  /* 0x0000006b3a3a7220 */ /* 0x080fe20000400000 */
[-C--:B------:R-:W-:Y:S01]  /*7670*/  FMUL R59, R59, R107.reuse ;  /* 0x0000006b3b3b7220 */ /* 0x080fe20000400000 */
[-C--:B------:R-:W-:Y:S01]  /*7680*/  FMUL R62, R62, R107.reuse ;  /* 0x0000006b3e3e7220 */ /* 0x080fe20000400000 */
[-C--:B------:R-:W-:Y:S01]  /*7690*/  FMUL R63, R63, R107.reuse ;  /* 0x0000006b3f3f7220 */ /* 0x080fe20000400000 */
[----:B------:R-:W2:Y:S01]  /*76a0*/  MUFU.EX2 R23, R23 ;  /* 0x0000001700177308 */ /* 0x000ea20000000800 */
[-C--:B------:R-:W-:Y:S01]  /*76b0*/  FMUL R66, R66, R107.reuse ;  /* 0x0000006b42427220 */ /* 0x080fe20000400000 */
[-C--:B------:R-:W-:Y:S01]  /*76c0*/  FMUL R67, R67, R107.reuse ;  /* 0x0000006b43437220 */ /* 0x080fe20000400000 */
[-C--:B------:R-:W-:Y:S01]  /*76d0*/  FMUL R70, R70, R107.reuse ;  /* 0x0000006b46467220 */ /* 0x080fe20000400000 */
[-C--:B------:R-:W-:Y:S01]  /*76e0*/  FMUL R71, R71, R107.reuse ;  /* 0x0000006b47477220 */ /* 0x080fe20000400000 */
[-C--:B------:R-:W-:Y:S01]  /*76f0*/  FMUL R74, R74, R107.reuse ;  /* 0x0000006b4a4a7220 */ /* 0x080fe20000400000 */
[-C--:B------:R-:W-:Y:S01]  /*7700*/  FMUL R75, R75, R107.reuse ;  /* 0x0000006b4b4b7220 */ /* 0x080fe20000400000 */
[-C--:B------:R-:W-:Y:S01]  /*7710*/  FMUL R78, R78, R107.reuse ;  /* 0x0000006b4e4e7220 */ /* 0x080fe20000400000 */
[----:B------:R-:W-:Y:S01]  /*7720*/  MUFU.EX2 R104, R104 ;  /* 0x0000006800687308 */ /* 0x000fe20000000800 */
[-C--:B------:R-:W-:Y:S01]  /*7730*/  FMUL R79, R79, R107.reuse ;  /* 0x0000006b4f4f7220 */ /* 0x080fe20000400000 */
[-C--:B------:R-:W-:Y:S01]  /*7740*/  FMUL R82, R82, R107.reuse ;  /* 0x0000006b52527220 */ /* 0x080fe20000400000 */
[-C--:B------:R-:W-:Y:S01]  /*7750*/  FMUL R83, R83, R107.reuse ;  /* 0x0000006b53537220 */ /* 0x080fe20000400000 */
[-C--:B------:R-:W-:Y:S01]  /*7760*/  FMUL R86, R86, R107.reuse ;  /* 0x0000006b56567220 */ /* 0x080fe20000400000 */
[----:B------:R-:W-:Y:S01]  /*7770*/  FMUL R87, R87, R107 ;  /* 0x0000006b57577220 */ /* 0x000fe20000400000 */
[----:B------:R-:W-:Y:S01]  /*7780*/  UMOV UR7, 0x40000040 ;  /* 0x4000004000077882 */ /* 0x000fe20000000000 */
[----:B------:R-:W-:Y:S01]  /*7790*/  IMAD.MOV.U32 R170, RZ, RZ, RZ ;  /* 0x000000ffffaa7224 */ /* 0x000fe200078e00ff */
[----:B------:R-:W3:Y:S01]  /*77a0*/  MUFU.EX2 R108, R108 ;  /* 0x0000006c006c7308 */ /* 0x000ee20000000800 */
[----:B------:R-:W4:Y:S07]  /*77b0*/  LDL R171, [R1+0x178] ;  /* 0x0001780001ab7983 */ /* 0x000f2e0000100800 */
[----:B------:R-:W-:Y:S08]  /*77c0*/  MUFU.EX2 R109, R109 ;  /* 0x0000006d006d7308 */ /* 0x000ff00000000800 */
[----:B------:R-:W-:Y:S08]  /*77d0*/  MUFU.EX2 R112, R112 ;  /* 0x0000007000707308 */ /* 0x000ff00000000800 */
[----:B------:R-:W-:Y:S08]  /*77e0*/  MUFU.EX2 R113, R113 ;  /* 0x0000007100717308 */ /* 0x000ff00000000800 */
[----:B------:R-:W-:Y:S08]  /*77f0*/  MUFU.EX2 R115, R115 ;  /* 0x0000007300737308 */ /* 0x000ff00000000800 */
[----:B------:R-:W-:Y:S08]  /*7800*/  MUFU.EX2 R122, R98 ;  /* 0x00000062007a7308 */ /* 0x000ff00000000800 */
[----:B------:R-:W-:Y:S08]  /*7810*/  MUFU.EX2 R123, R123 ;  /* 0x0000007b007b7308 */ /* 0x000ff00000000800 */
[----:B------:R-:W-:Y:S08]  /*7820*/  MUFU.EX2 R118, R95 ;  /* 0x0000005f00767308 */ /* 0x000ff00000000800 */
[----:B------:R-:W-:Y:S08]  /*7830*/  MUFU.EX2 R162, R102 ;  /* 0x0000006600a27308 */ /* 0x000ff00000000800 */
[----:B------:R-:W5:Y:S08]  /*7840*/  MUFU.EX2 R116, R91 ;  /* 0x0000005b00747308 */ /* 0x000f700000000800 */
[----:B------:R-:W-:Y:S08]  /*7850*/  MUFU.EX2 R120, R90 ;  /* 0x0000005a00787308 */ /* 0x000ff00000000800 */
[----:B------:R2:W0:Y:S08]  /*7860*/  MUFU.EX2 R164, R89 ;  /* 0x0000005900a47308 */ /* 0x0004300000000800 */
[----:B------:R5:W-:Y:S08]  /*7870*/  MUFU.EX2 R165, R92 ;  /* 0x0000005c00a57308 */ /* 0x000bf00000000800 */
[----:B------:R0:W0:Y:S08]  /*7880*/  MUFU.EX2 R124, R93 ;  /* 0x0000005d007c7308 */ /* 0x0000300000000800 */
[----:B------:R0:W-:Y:S08]  /*7890*/  MUFU.EX2 R158, R96 ;  /* 0x00000060009e7308 */ /* 0x0001f00000000800 */
[----:B------:R0:W0:Y:S08]  /*78a0*/  MUFU.EX2 R166, R97 ;  /* 0x0000006100a67308 */ /* 0x0000300000000800 */
[----:B------:R0:W-:Y:S08]  /*78b0*/  MUFU.EX2 R167, R100 ;  /* 0x0000006400a77308 */ /* 0x0001f00000000800 */
[----:B------:R0:W0:Y:S01]  /*78c0*/  MUFU.EX2 R19, R101 ;  /* 0x0000006500137308 */ /* 0x0000220000000800 */
[----:B------:R-:W-:Y:S01]  /*78d0*/  LOP3.LUT R169, R169, 0x3fff, RZ, 0xc0, !PT ;  /* 0x00003fffa9a97812 */ /* 0x000fe200078ec0ff */
[-C--:B-1----:R-:W-:Y:S01]  /*78e0*/  FMUL R24, R24, R168.reuse ;  /* 0x000000a818187220 */ /* 0x082fe20000400000 */
[-C--:B------:R-:W-:Y:S01]  /*78f0*/  FMUL R25, R25, R168.reuse ;  /* 0x000000a819197220 */ /* 0x080fe20000400000 */
[-C--:B------:R-:W-:Y:S01]  /*7900*/  FMUL R28, R28, R168.reuse ;  /* 0x000000a81c1c7220 */ /* 0x080fe20000400000 */
[----:B------:R-:W-:Y:S01]  /*7910*/  R2UR UR6, R169 ;  /* 0x00000000a90672ca */ /* 0x000fe200000e0000 */
[-C--:B------:R-:W-:Y:S01]  /*7920*/  FMUL R29, R29, R168.reuse ;  /* 0x000000a81d1d7220 */ /* 0x080fe20000400000 */
        /* <DEDUP_REMOVED lines=27> */
[----:B------:R-:W-:Y:S01]  /*7ae0*/  FMUL R85, R85, R168 ;  /* 0x000000a855557220 */ /* 0x000fe20000400000 */
[----:B--2---:R-:W-:-:S02]  /*7af0*/  F2FP.F16.F32.PACK_AB R89, R23, R22 ;  /* 0x000000161759723e */ /* 0x004fc400000000ff */
[----:B---3--:R-:W-:Y:S02]  /*7b00*/  F2FP.F16.F32.PACK_AB R91, R108, R104 ;  /* 0x000000686c5b723e */ /* 0x008fe400000000ff */
[----:B------:R-:W-:Y:S02]  /*7b10*/  F2FP.F16.F32.PACK_AB R88, R106, R21 ;  /* 0x000000156a58723e */ /* 0x000fe400000000ff */
[----:B------:R-:W-:Y:S02]  /*7b20*/  F2FP.F16.F32.PACK_AB R90, R111, R105 ;  /* 0x000000696f5a723e */ /* 0x000fe400000000ff */
[----:B-----5:R-:W-:Y:S02]  /*7b30*/  F2FP.F16.F32.PACK_AB R92, R116, R110 ;  /* 0x0000006e745c723e */ /* 0x020fe400000000ff */
[----:B0-----:R-:W-:Y:S02]  /*7b40*/  F2FP.F16.F32.PACK_AB R93, R112, R109 ;  /* 0x0000006d705d723e */ /* 0x001fe400000000ff */
[----:B------:R-:W-:-:S02]  /*7b50*/  F2FP.F16.F32.PACK_AB R94, R117, R119 ;  /* 0x00000077755e723e */ /* 0x000fc400000000ff */
[----:B------:R-:W-:Y:S02]  /*7b60*/  F2FP.F16.F32.PACK_AB R95, R114, R113 ;  /* 0x00000071725f723e */ /* 0x000fe400000000ff */
[----:B------:R-:W-:Y:S02]  /*7b70*/  F2FP.F16.F32.PACK_AB R96, R164, R120 ;  /* 0x00000078a460723e */ /* 0x000fe400000000ff */
[----:B------:R-:W-:Y:S02]  /*7b80*/  F2FP.F16.F32.PACK_AB R97, R121, R115 ;  /* 0x000000737961723e */ /* 0x000fe400000000ff */
[----:B------:R-:W-:Y:S02]  /*7b90*/  F2FP.F16.F32.PACK_AB R98, R124, R165 ;  /* 0x000000a57c62723e */ /* 0x000fe400000000ff */
[----:B------:R-:W-:Y:S02]  /*7ba0*/  F2FP.F16.F32.PACK_AB R99, R123, R122 ;  /* 0x0000007a7b63723e */ /* 0x000fe400000000ff */
[----:B------:R-:W-:-:S02]  /*7bb0*/  F2FP.F16.F32.PACK_AB R100, R166, R158 ;  /* 0x0000009ea664723e */ /* 0x000fc400000000ff */
[----:B------:R-:W-:Y:S02]  /*7bc0*/  F2FP.F16.F32.PACK_AB R101, R125, R118 ;  /* 0x000000767d65723e */ /* 0x000fe400000000ff */
[----:B------:R-:W-:Y:S02]  /*7bd0*/  F2FP.F16.F32.PACK_AB R102, R19, R167 ;  /* 0x000000a71366723e */ /* 0x000fe400000000ff */
[----:B------:R-:W-:Y:S01]  /*7be0*/  F2FP.F16.F32.PACK_AB R103, R6, R162 ;  /* 0x000000a20667723e */ /* 0x000fe200000000ff */
[----:B------:R-:W-:Y:S06]  /*7bf0*/  BAR.SYNC.DEFER_BLOCKING 0x0 ;  /* 0x0000000000007b1d */ /* 0x000fec0000010000 */
[----:B------:R-:W-:-:S06]  /*7c00*/  WARPGROUP.ARRIVE ;  /* 0x00000000000079c5 */ /* 0x000fcc0000000000 */
[----:B------:R-:W-:Y:S01]  /*7c10*/  HGMMA.64x128x16.F32 R24, R88, gdesc[UR4], R24 ;  /* 0x01e0000458187df0 */ /* 0x000fe20008700818 */
[----:B------:R-:W-:-:S04]  /*7c20*/  IADD3 R169, P0, R169, 0x2, RZ ;  /* 0x00000002a9a97810 */ /* 0x000fc80007f1e0ff */
[----:B------:R-:W-:Y:S02]  /*7c30*/  IADD3.X R170, R170, 0x40000040, RZ, P0, !PT ;  /* 0x40000040aaaa7810 */ /* 0x000fe400007fe4ff */
[----:B------:R-:W-:Y:S02]  /*7c40*/  R2UR UR58, R169 ;  /* 0x00000000a93a72ca */ /* 0x000fe400000e0000 */
[----:B------:R-:W-:-:S13]  /*7c50*/  R2UR UR6, R170 ;  /* 0x00000000aa0672ca */ /* 0x000fda00000e0000 */
[----:B------:R-:W-:Y:S01]  /*7c60*/  UMOV UR7, UR6 ;  /* 0x0000000600077c82 */ /* 0x000fe20008000000 */
[----:B------:R-:W-:Y:S02]  /*7c70*/  UMOV UR6, UR58 ;  /* 0x0000003a00067c82 */ /* 0x000fe40008000000 */
[----:B------:R-:W-:Y:S01]  /*7c80*/  HGMMA.64x128x16.F32 R24, R92, gdesc[UR4], R24 ;  /* 0x01e000045c187df0 */ /* 0x000fe20008700818 */
[----:B------:R-:W-:Y:S01]  /*7c90*/  UIADD3.64 UR58, UR6, 0x2, URZ ;  /* 0x00000002063a7897 */ /* 0x000fe2000fffe03f */
[----:B------:R-:W-:Y:S01]  /*7ca0*/  FADD R21, R21, R106 ;  /* 0x0000006a15157221 */ /* 0x000fe20000000000 */
[----:B------:R-:W-:-:S03]  /*7cb0*/  FADD R22, R22, R23 ;  /* 0x0000001716167221 */ /* 0x000fc60000000000 */
[----:B------:R-:W-:Y:S01]  /*7cc0*/  FADD R21, R105, R21 ;  /* 0x0000001569157221 */ /* 0x000fe20000000000 */
[----:B------:R-:W-:Y:S01]  /*7cd0*/  FADD R22, R104, R22 ;  /* 0x0000001668167221 */ /* 0x000fe20000000000 */
[----:B------:R-:W-:Y:S02]  /*7ce0*/  UIADD3.64 UR6, UR6, 0x4, URZ ;  /* 0x0000000406067897 */ /* 0x000fe4000fffe03f */
[----:B------:R-:W-:Y:S02]  /*7cf0*/  FADD R21, R111, R21 ;  /* 0x000000156f157221 */ /* 0x000fe40000000000 */
[----:B------:R-:W-:Y:S01]  /*7d00*/  HGMMA.64x128x16.F32 R24, R96, gdesc[UR56], R24 ;  /* 0x01e0003860187df0 */ /* 0x000fe20008700818 */
[----:B------:R-:W-:Y:S01]  /*7d10*/  FADD R22, R108, R22 ;  /* 0x000000166c167221 */ /* 0x000fe20000000000 */
[----:B------:R-:W-:-:S03]  /*7d20*/  FADD R21, R110, R21 ;  /* 0x000000156e157221 */ /* 0x000fc60000000000 */
        /* <DEDUP_REMOVED lines=21> */
[----:B------:R-:W-:Y:S01]  /*7e80*/  FADD R21, R19, R21 ;  /* 0x0000001513157221 */ /* 0x000fe20000000000 */
[----:B------:R-:W0:Y:S02]  /*7e90*/  S2R R172, SR_CTAID.X ;  /* 0x0000000000ac7919 */ /* 0x000e240000002500 */
[----:B------:R-:W-:Y:S02]  /*7ea0*/  FADD R22, R6, R22 ;  /* 0x0000001606167221 */ /* 0x000fe40000000000 */
[----:B------:R-:W1:Y:S01]  /*7eb0*/  SHFL.BFLY PT, R6, R21, 0x2, 0x1f ;  /* 0x0c401f0015067f89 */ /* 0x000e6200000e0000 */
[----:B------:R-:W-:Y:S03]  /*7ec0*/  HGMMA.64x128x16.F32 R24, R100, gdesc[UR4], R24, gsb0 ;  /* 0x01e0000464187df0 */ /* 0x000fe60008000818 */
[----:B------:R-:W2:Y:S01]  /*7ed0*/  SHFL.BFLY PT, R19, R22, 0x2, 0x1f ;  /* 0x0c401f0016137f89 */ /* 0x000ea200000e0000 */
[----:B-1----:R-:W-:Y:S01]  /*7ee0*/  FADD R6, R21, R6 ;  /* 0x0000000615067221 */ /* 0x002fe20000000000 */
[----:B0-----:R-:W-:-:S04]  /*7ef0*/  IMAD.SHL.U32 R172, R172, 0x40, RZ ;  /* 0x00000040acac7824 */ /* 0x001fc800078e00ff */
[----:B------:R-:W0:Y:S01]  /*7f00*/  SHFL.BFLY PT, R21, R6, 0x1, 0x1f ;  /* 0x0c201f0006157f89 */ /* 0x000e2200000e0000 */
[----:B------:R-:W-:Y:S01]  /*7f10*/  IADD3 R16, P0, R16, 0x40, RZ ;  /* 0x0000004010107810 */ /* 0x000fe20007f1e0ff */
[----:B------:R-:W-:Y:S02]  /*7f20*/  VIADD R172, R172, 0x40 ;  /* 0x00000040acac7836 */ /* 0x000fe40000000000 */
[----:B--2---:R-:W-:-:S05]  /*7f30*/  FADD R19, R22, R19 ;  /* 0x0000001316137221 */ /* 0x004fca0000000000 */
[----:B------:R-:W1:Y:S01]  /*7f40*/  SHFL.BFLY PT, R22, R19, 0x1, 0x1f ;  /* 0x0c201f0013167f89 */ /* 0x000e6200000e0000 */
[----:B------:R-:W-:Y:S01]  /*7f50*/  IMAD.X R5, RZ, RZ, R5, P0 ;  /* 0x000000ffff057224 */ /* 0x000fe200000e0605 */
[----:B------:R-:W-:-:S04]  /*7f60*/  ISETP.GE.U32.AND P0, PT, R16, R172, PT ;  /* 0x000000ac1000720c */ /* 0x000fc80003f06070 */
[----:B------:R-:W-:Y:S01]  /*7f70*/  ISETP.GE.U32.AND.EX P0, PT, R5, RZ, PT, P0 ;  /* 0x000000ff0500720c */ /* 0x000fe20003f06100 */
[----:B0-----:R-:W-:Y:S01]  /*7f80*/  FADD R21, R6, R21 ;  /* 0x0000001506157221 */ /* 0x001fe20000000000 */
[----:B----4-:R-:W-:Y:S02]  /*7f90*/  IMAD R4, R171, 0x40, R4 ;  /* 0x00000040ab047824 */ /* 0x010fe400078e0204 */
[----:B------:R-:W-:Y:S02]  /*7fa0*/  IMAD R15, R159, 0x40, R15 ;  /* 0x000000409f0f7824 */ /* 0x000fe400078e020f */
[----:B------:R-:W-:Y:S01]  /*7fb0*/  FFMA R18, R168, R18, R21 ;  /* 0x00000012a8127223 */ /* 0x000fe20000000015 */
[--C-:B------:R-:W-:Y:S02]  /*7fc0*/  IMAD.MOV.U32 R21, RZ, RZ, R163.reuse ;  /* 0x000000ffff157224 */ /* 0x100fe400078e00a3 */
[----:B------:R-:W-:Y:S02]  /*7fd0*/  IMAD.MOV.U32 R6, RZ, RZ, R20 ;  /* 0x000000ffff067224 */ /* 0x000fe400078e0014 */
[----:B-1----:R-:W-:Y:S01]  /*7fe0*/  FADD R22, R19, R22 ;  /* 0x0000001613167221 */ /* 0x002fe20000000000 */
[----:B------:R-:W-:-:S03]  /*7ff0*/  IMAD.MOV.U32 R19, RZ, RZ, R163 ;  /* 0x000000ffff137224 */ /* 0x000fc600078e00a3 */
[----:B------:R-:W-:Y:S01]  /*8000*/  FFMA R17, R107, R17, R22 ;  /* 0x000000116b117223 */ /* 0x000fe20000000016 */
[----:B------:R-:W-:Y:S02]  /*8010*/  WARPGROUP.DEPBAR.LE gsb0, 0x0 ;  /* 0x00008000000079c5 */ /* 0x000fe40000010000 */
[----:B------:R-:W-:Y:S05]  /*8020*/  @!P0 BRA `(.L_x_1) ;  /* 0xffffffb000f08947 */ /* 0x000fea000383ffff */
.L_x_0:
[----:B------:R-:W0:Y:S01]  /*8030*/  S2R R120, SR_TID.X ;  /* 0x0000000000787919 */ /* 0x000e220000002100 */
[----:B------:R-:W-:Y:S01]  /*8040*/  IMAD.MOV.U32 R12, RZ, RZ, R17 ;  /* 0x000000ffff0c7224 */ /* 0x000fe200078e0011 */
[C---:B------:R-:W-:Y:S01]  /*8050*/  FSETP.GT.AND P2, PT, |R18|.reuse, 8.50705917302346158658e+37, PT ;  /* 0x7e8000001200780b */ /* 0x040fe20003f44200 */
[----:B------:R-:W-:Y:S01]  /*8060*/  FMUL R8, R71, 0.25 ;  /* 0x3e80000047087820 */ /* 0x000fe20000400000 */
[----:B------:R-:W-:Y:S01]  /*8070*/  FSETP.GEU.AND P3, PT, R18, 1.175494350822287508e-38, PT ;  /* 0x008000001200780b */ /* 0x000fe20003f6e000 */
[----:B------:R-:W-:Y:S01]  /*8080*/  FMUL R10, R25, 0.25 ;  /* 0x3e800000190a7820 */ /* 0x000fe20000400000 */
[C---:B------:R-:W-:Y:S01]  /*8090*/  FSETP.GT.AND P1, PT, |R12|.reuse, 8.50705917302346158658e+37, PT ;  /* 0x7e8000000c00780b */ /* 0x040fe20003f24200 */
[----:B------:R-:W-:Y:S01]  /*80a0*/  BAR.SYNC.DEFER_BLOCKING 0x0 ;  /* 0x0000000000007b1d */ /* 0x000fe20000010000 */
[----:B------:R-:W-:Y:S02]  /*80b0*/  FSETP.GEU.AND P5, PT, |R12|, 1.175494350822287508e-38, PT ;  /* 0x008000000c00780b */ /* 0x000fe40003fae200 */
[----:B------:R-:W-:Y:S01]  /*80c0*/  FSEL R71, R8, R71, P1 ;  /* 0x0000004708477208 */ /* 0x000fe20000800000 */
[----:B------:R-:W-:Y:S01]  /*80d0*/  FMUL R8, R51, 0.25 ;  /* 0x3e80000033087820 */ /* 0x000fe20000400000 */
[----:B------:R-:W-:-:S02]  /*80e0*/  FSETP.GEU.AND P4, PT, R12, 1.175494350822287508e-38, PT ;  /* 0x008000000c00780b */ /* 0x000fc40003f8e000 */
[----:B------:R-:W-:Y:S01]  /*80f0*/  FSEL R25, R10, R25, P2 ;  /* 0x000000190a197208 */ /* 0x000fe20001000000 */
[----:B------:R-:W1:Y:S01]  /*8100*/  S2R R161, SR_CTAID.X ;  /* 0x0000000000a17919 */ /* 0x000e620000002500 */
[----:B------:R-:W-:Y:S01]  /*8110*/  FSEL R107, R8, R51, P1 ;  /* 0x00000033086b7208 */ /* 0x000fe20000800000 */
[----:B------:R-:W-:Y:S01]  /*8120*/  FMUL R8, R31, 0.25 ;  /* 0x3e8000001f087820 */ /* 0x000fe20000400000 */
[----:B------:R-:W2:Y:S03]  /*8130*/  S2R R162, SR_CTAID.Y ;  /* 0x0000000000a27919 */ /* 0x000ea60000002600 */
[----:B------:R-:W-:Y:S01]  /*8140*/  @!P5 FMUL R71, R71, 16777216 ;  /* 0x4b8000004747d820 */ /* 0x000fe20000400000 */
[----:B------:R-:W-:Y:S01]  /*8150*/  FSEL R31, R8, R31, P1 ;  /* 0x0000001f081f7208 */ /* 0x000fe20000800000 */
[----:B------:R-:W-:Y:S01]  /*8160*/  FMUL R8, R73, 0.25 ;  /* 0x3e80000049087820 */ /* 0x000fe20000400000 */
[----:B------:R-:W-:-:S03]  /*8170*/  @!P5 FMUL R107, R107, 16777216 ;  /* 0x4b8000006b6bd820 */ /* 0x000fc60000400000 */
[----:B------:R-:W-:Y:S01]  /*8180*/  @!P5 FMUL R31, R31, 16777216 ;  /* 0x4b8000001f1fd820 */ /* 0x000fe20000400000 */
[----:B------:R-:W-:Y:S01]  /*8190*/  FSEL R73, R8, R73, P2 ;  /* 0x0000004908497208 */ /* 0x000fe20001000000 */
[----:B------:R-:W-:Y:S01]  /*81a0*/  FMUL R8, R53, 0.25 ;  /* 0x3e80000035087820 */ /* 0x000fe20000400000 */
[C---:B0-----:R-:W-:Y:S01]  /*81b0*/  LOP3.LUT R0, R120.reuse, 0xc0, RZ, 0xc0, !PT ;  /* 0x000000c078007812 */ /* 0x041fe200078ec0ff */
[C---:B------:R-:W-:Y:S01]  /*81c0*/  IMAD.SHL.U32 R4, R120.reuse, 0x8, RZ ;  /* 0x0000000878047824 */ /* 0x040fe200078e00ff */
[C---:B------:R-:W-:Y:S01]  /*81d0*/  LOP3.LUT R6, R120.reuse, 0x60, RZ, 0xc0, !PT ;  /* 0x0000006078067812 */ /* 0x040fe200078ec0ff */
[----:B------:R-:W-:Y:S01]  /*81e0*/  IMAD.SHL.U32 R2, R120, 0x800, RZ ;  /* 0x0000080078027824 */ /* 0x000fe200078e00ff */
[----:B------:R-:W-:Y:S01]  /*81f0*/  ISETP.NE.U32.AND P0, PT, R0, RZ, PT ;  /* 0x000000ff0000720c */ /* 0x000fe20003f05070 */
[C---:B------:R-:W-:Y:S01]  /*8200*/  IMAD.SHL.U32 R0, R120.reuse, 0x200, RZ ;  /* 0x0000020078007824 */ /* 0x040fe200078e00ff */
[C---:B------:R-:W-:Y:S01]  /*8210*/  LOP3.LUT R3, R120.reuse, 0x1c, RZ, 0xc0, !PT ;  /* 0x0000001c78037812 */ /* 0x040fe200078ec0ff */
[C---:B------:R-:W-:Y:S01]  /*8220*/  IMAD.SHL.U32 R5, R120.reuse, 0x4, RZ ;  /* 0x0000000478057824 */ /* 0x040fe200078e00ff */
[----:B------:R-:W-:-:S02]  /*8230*/  LOP3.LUT R7, R120, 0x3, RZ, 0xc0, !PT ;  /* 0x0000000378077812 */ /* 0x000fc400078ec0ff */
[----:B------:R-:W-:Y:S01]  /*8240*/  LOP3.LUT R0, R0, 0x3000, RZ, 0xc0, !PT ;  /* 0x0000300000007812 */ /* 0x000fe200078ec0ff */
[----:B------:R-:W-:Y:S01]  /*8250*/  IMAD R6, R6, 0x2, R3 ;  /* 0x0000000206067824 */ /* 0x000fe200078e0203 */
[----:B------:R-:W-:Y:S01]  /*8260*/  LOP3.LUT R9, R4, 0x38, RZ, 0xc0, !PT ;  /* 0x0000003804097812 */ /* 0x000fe200078ec0ff */
[----:B------:R-:W-:Y:S01]  /*8270*/  IMAD.SHL.U32 R3, R120, 0x10, RZ ;  /* 0x0000001078037824 */ /* 0x000fe200078e00ff */
[----:B------:R-:W-:Y:S01]  /*8280*/  LOP3.LUT R2, R2, 0x3000, RZ, 0xc0, !PT ;  /* 0x0000300002027812 */ /* 0x000fe200078ec0ff */
[----:B------:R-:W-:Y:S01]  /*8290*/  IMAD R0, R7, 0x20, R0 ;  /* 0x0000002007007824 */ /* 0x000fe200078e0200 */
[----:B------:R-:W-:Y:S01]  /*82a0*/  LOP3.LUT R4, R5, 0xc0, RZ, 0xc0, !PT ;  /* 0x000000c005047812 */ /* 0x000fe200078ec0ff */
[----:B------:R-:W-:Y:S01]  /*82b0*/  IMAD.SHL.U32 R5, R6, 0x4, RZ ;  /* 0x0000000406057824 */ /* 0x000fe200078e00ff */
[----:B------:R-:W-:Y:S01]  /*82c0*/  LOP3.LUT R7, R2, 0x7f0, R3, 0xf8, !PT ;  /* 0x000007f002077812 */ /* 0x000fe200078ef803 */
[----:B------:R-:W-:Y:S01]  /*82d0*/  IMAD.SHL.U32 R2, R120, 0x2, RZ ;  /* 0x0000000278027824 */ /* 0x000fe200078e00ff */
[----:B------:R-:W-:Y:S01]  /*82e0*/  IADD3 R9, R4, R252, R9 ;  /* 0x000000fc04097210 */ /* 0x000fe20007ffe009 */
[----:B------:R-:W-:Y:S01]  /*82f0*/  FMUL R6, R83, 0.25 ;  /* 0x3e80000053067820 */ /* 0x000fe20000400000 */
[----:B------:R-:W-:Y:S01]  /*8300*/  LOP3.LUT R3, R120, 0x80, RZ, 0xc0, !PT ;  /* 0x0000008078037812 */ /* 0x000fe200078ec0ff */
[----:B-1----:R-:W-:Y:S01]  /*8310*/  IMAD.SHL.U32 R161, R161, 0x40, RZ ;  /* 0x00000040a1a17824 */ /* 0x002fe200078e00ff */
[----:B------:R-:W-:-:S02]  /*8320*/  SHF.R.U32.HI R4, RZ, 0x1, R120 ;  /* 0x00000001ff047819 */ /* 0x000fc40000011678 */
[----:B------:R-:W-:Y:S01]  /*8330*/  LOP3.LUT R5, R0, R5, RZ, 0x3c, !PT ;  /* 0x0000000500057212 */ /* 0x000fe200078e3cff */
[----:B------:R-:W-:Y:S01]  /*8340*/  IMAD R22, R3, 0x10, R252 ;  /* 0x0000001003167824 */ /* 0x000fe200078e02fc */
[----:B------:R-:W-:Y:S02]  /*8350*/  SHF.R.U32.HI R0, RZ, 0x2, R3 ;  /* 0x00000002ff007819 */ /* 0x000fe40000011603 */
[----:B------:R-:W-:Y:S01]  /*8360*/  LOP3.LUT R4, R4, 0x4, RZ, 0xc0, !PT ;  /* 0x0000000404047812 */ /* 0x000fe200078ec0ff */
[----:B------:R-:W-:Y:S01]  /*8370*/  IMAD.IADD R22, R5, 0x1, R22 ;  /* 0x0000000105167824 */ /* 0x000fe200078e0216 */
[----:B------:R-:W-:Y:S01]  /*8380*/  LOP3.LUT R7, R7, R0, RZ, 0x3c, !PT ;  /* 0x0000000007077212 */ /* 0x000fe200078e3cff */
[----:B------:R-:W-:Y:S01]  /*8390*/  FMUL R5, R86, 0.25 ;  /* 0x3e80000056057820 */ /* 0x000fe20000400000 */
[----:B------:R-:W-:Y:S01]  /*83a0*/  LOP3.LUT R3, R2, 0xf8, RZ, 0xc0, !PT ;  /* 0x000000f802037812 */ /* 0x000fe200078ec0ff */
[----:B------:R-:W-:Y:S02]  /*83b0*/  IMAD.IADD R0, R4, 0x1, R9 ;  /* 0x0000000104007824 */ /* 0x000fe400078e0209 */
[----:B------:R-:W-:Y:S01]  /*83c0*/  FMUL R4, R87, 0.25 ;  /* 0x3e80000057047820 */ /* 0x000fe20000400000 */
[----:B------:R-:W-:Y:S01]  /*83d0*/  LOP3.LUT R9, R7, 0x40, RZ, 0x3c, !PT ;  /* 0x0000004007097812 */ /* 0x000fe200078e3cff */
[C---:B------:R-:W-:Y:S01]  /*83e0*/  IMAD.IADD R2, R252.reuse, 0x1, R3 ;  /* 0x00000001fc027824 */ /* 0x040fe200078e0203 */
[----:B------:R-:W-:Y:S01]  /*83f0*/  FSEL R11, R5, R86, P1 ;  /* 0x00000056050b7208 */ /* 0x000fe20000800000 */
[----:B------:R-:W-:Y:S01]  /*8400*/  IMAD.IADD R3, R252, 0x1, R7 ;  /* 0x00000001fc037824 */ /* 0x000fe200078e0207 */
[----:B------:R-:W-:Y:S01]  /*8410*/  FSEL R87, R4, R87, P1 ;  /* 0x0000005704577208 */ /* 0x000fe20000800000 */
[----:B------:R-:W-:Y:S01]  /*8420*/  FMUL R4, R79, 0.25 ;  /* 0x3e8000004f047820 */ /* 0x000fe20000400000 */
[----:B------:R-:W-:Y:S01]  /*8430*/  FMUL R7, R82, 0.25 ;  /* 0x3e80000052077820 */ /* 0x000fe20000400000 */
[----:B------:R-:W-:Y:S01]  /*8440*/  FMUL R5, R78, 0.25 ;  /* 0x3e8000004e057820 */ /* 0x000fe20000400000 */
[----:B------:R-:W-:Y:S01]  /*8450*/  FSEL R83, R6, R83, P1 ;  /* 0x0000005306537208 */ /* 0x000fe20000800000 */
        /* <DEDUP_REMOVED lines=72> */
[----:B------:R-:W-:Y:S01]  /*88e0*/  FMUL R4, R18, 8388608 ;  /* 0x4b00000012047820 */ /* 0x000fe20000400000 */
[----:B------:R-:W-:Y:S01]  /*88f0*/  FSEL R99, R7, R56, P2 ;  /* 0x0000003807637208 */ /* 0x000fe20001000000 */
[----:B------:R-:W-:Y:S01]  /*8900*/  FMUL R7, R48, 0.25 ;  /* 0x3e80000030077820 */ /* 0x000fe20000400000 */
[----:B------:R-:W-:Y:S01]  /*8910*/  FSEL R105, R5, R52, P2 ;  /* 0x0000003405697208 */ /* 0x000fe20001000000 */
[----:B------:R-:W-:Y:S01]  /*8920*/  FMUL R5, R40, 0.25 ;  /* 0x3e80000028057820 */ /* 0x000fe20000400000 */
[----:B------:R-:W-:Y:S01]  /*8930*/  FSEL R65, R6, R65, P2 ;  /* 0x0000004106417208 */ /* 0x000fe20001000000 */
[----:B------:R-:W-:Y:S01]  /*8940*/  FMUL R6, R57, 0.25 ;  /* 0x3e80000039067820 */ /* 0x000fe20000400000 */
[----:B------:R-:W-:Y:S01]  /*8950*/  FSEL R84, R4, R18, !P3 ;  /* 0x0000001204547208 */ /* 0x000fe20005800000 */
[----:B------:R-:W-:Y:S01]  /*8960*/  IMAD.IADD R252, R252, 0x1, R9 ;  /* 0x00000001fcfc7824 */ /* 0x000fe200078e0209 */
[----:B------:R-:W-:Y:S01]  /*8970*/  FSEL R111, R7, R48, P2 ;  /* 0x00000030076f7208 */ /* 0x000fe20001000000 */
[----:B------:R-:W-:Y:S01]  /*8980*/  FMUL R9, R62, 0.25 ;  /* 0x3e8000003e097820 */ /* 0x000fe20000400000 */
[----:B------:R-:W-:Y:S01]  /*8990*/  FMUL R7, R36, 0.25 ;  /* 0x3e80000024077820 */ /* 0x000fe20000400000 */
[----:B------:R-:W-:Y:S01]  /*89a0*/  FSEL R125, R5, R40, P2 ;  /* 0x00000028057d7208 */ /* 0x000fe20001000000 */
[----:B------:R-:W-:Y:S01]  /*89b0*/  FMUL R5, R12, 8388608 ;  /* 0x4b0000000c057820 */ /* 0x000fe20000400000 */
[----:B------:R-:W-:Y:S01]  /*89c0*/  FSEL R57, R6, R57, P2 ;  /* 0x0000003906397208 */ /* 0x000fe20001000000 */
[----:B------:R-:W-:Y:S01]  /*89d0*/  FMUL R6, R45, 0.25 ;  /* 0x3e8000002d067820 */ /* 0x000fe20000400000 */
[----:B------:R-:W-:Y:S01]  /*89e0*/  VIADD R4, R84, 0xc0cafb0d ;  /* 0xc0cafb0d54047836 */ /* 0x000fe20000000000 */
[----:B------:R-:W-:Y:S01]  /*89f0*/  FSEL R93, R9, R62, P1 ;  /* 0x0000003e095d7208 */ /* 0x000fe20000800000 */
[----:B------:R-:W-:Y:S01]  /*8a00*/  FMUL R9, R42, 0.25 ;  /* 0x3e8000002a097820 */ /* 0x000fe20000400000 */
[----:B------:R-:W-:Y:S01]  /*8a10*/  FSEL R133, R7, R36, P2 ;  /* 0x0000002407857208 */ /* 0x000fe20001000000 */
[----:B------:R-:W-:Y:S01]  /*8a20*/  FMUL R7, R32, 0.25 ;  /* 0x3e80000020077820 */ /* 0x000fe20000400000 */
[----:B------:R-:W-:Y:S01]  /*8a30*/  FSEL R155, R5, R12, !P4 ;  /* 0x0000000c059b7208 */ /* 0x000fe20006000000 */
[----:B------:R-:W-:Y:S01]  /*8a40*/  @P1 FMUL R12, R12, 0.25 ;  /* 0x3e8000000c0c1820 */ /* 0x000fe20000400000 */
[----:B------:R-:W-:Y:S01]  /*8a50*/  FSEL R45, R6, R45, P2 ;  /* 0x0000002d062d7208 */ /* 0x000fe20001000000 */
[----:B------:R-:W-:Y:S01]  /*8a60*/  FMUL R6, R37, 0.25 ;  /* 0x3e80000025067820 */ /* 0x000fe20000400000 */
[----:B------:R-:W-:Y:S01]  /*8a70*/  LOP3.LUT R5, R4, 0xff800000, RZ, 0xc0, !PT ;  /* 0xff80000004057812 */ /* 0x000fe200078ec0ff */
[----:B------:R-:W-:Y:S01]  /*8a80*/  @!P5 FMUL R12, R12, 16777216 ;  /* 0x4b8000000c0cd820 */ /* 0x000fe20000400000 */
[----:B------:R-:W-:Y:S01]  /*8a90*/  FSEL R121, R9, R42, P1 ;  /* 0x0000002a09797208 */ /* 0x000fe20000800000 */
[----:B------:R-:W-:Y:S01]  /*8aa0*/  FMUL R9, R26, 0.25 ;  /* 0x3e8000001a097820 */ /* 0x000fe20000400000 */
[----:B------:R-:W-:Y:S01]  /*8ab0*/  FSEL R141, R7, R32, P2 ;  /* 0x00000020078d7208 */ /* 0x000fe20001000000 */
[----:B------:R-:W-:Y:S01]  /*8ac0*/  @!P5 FMUL R11, R11, 16777216 ;  /* 0x4b8000000b0bd820 */ /* 0x000fe20000400000 */
[----:B------:R-:W-:Y:S01]  /*8ad0*/  FSEL R4, RZ, -23, P3 ;  /* 0xc1b80000ff047808 */ /* 0x000fe20001800000 */
[----:B------:R-:W-:Y:S01]  /*8ae0*/  @!P5 FMUL R87, R87, 16777216 ;  /* 0x4b8000005757d820 */ /* 0x000fe20000400000 */
[----:B------:R-:W-:Y:S01]  /*8af0*/  I2FP.F32.S32 R7, R5 ;  /* 0x0000000500077245 */ /* 0x000fe20000201400 */
[----:B------:R-:W-:Y:S01]  /*8b00*/  @!P5 FMUL R83, R83, 16777216 ;  /* 0x4b8000005353d820 */ /* 0x000fe20000400000 */
[----:B------:R-:W-:Y:S01]  /*8b10*/  FSEL R131, R6, R37, P2 ;  /* 0x0000002506837208 */ /* 0x000fe20001000000 */
[----:B------:R-:W-:Y:S01]  /*8b20*/  FMUL R6, R29, 0.25 ;  /* 0x3e8000001d067820 */ /* 0x000fe20000400000 */
[----:B------:R-:W-:Y:S01]  /*8b30*/  FSEL R151, R9, R26, P1 ;  /* 0x0000001a09977208 */ /* 0x000fe20000800000 */
[----:B------:R-:W-:Y:S01]  /*8b40*/  FFMA.FTZ R32, R7, 1.1920928955078125e-07, R4 ;  /* 0x3400000007207823 */ /* 0x000fe20000010004 */
[----:B------:R-:W-:Y:S01]  /*8b50*/  FMUL R9, R64, 0.25 ;  /* 0x3e80000040097820 */ /* 0x000fe20000400000 */
[----:B------:R-:W0:Y:S01]  /*8b60*/  MUFU.RCP R4, R12 ;  /* 0x0000000c00047308 */ /* 0x000e220000001000 */
[----:B------:R-:W-:Y:S01]  /*8b70*/  FSEL R53, R8, R53, P2 ;  /* 0x0000003508357208 */ /* 0x000fe20001000000 */
[----:B------:R-:W-:Y:S01]  /*8b80*/  FMUL R8, R33, 0.25 ;  /* 0x3e80000021087820 */ /* 0x000fe20000400000 */
[----:B------:R-:W-:Y:S01]  /*8b90*/  FSEL R145, R6, R29, P2 ;  /* 0x0000001d06917208 */ /* 0x000fe20001000000 */
[----:B------:R-:W-:Y:S01]  /*8ba0*/  VIADD R6, R155, 0xc0cafb0d ;  /* 0xc0cafb0d9b067836 */ /* 0x000fe20000000000 */
[C---:B------:R-:W-:Y:S01]  /*8bb0*/  FSETP.GEU.AND P3, PT, |R18|.reuse, 1.175494350822287508e-38, PT ;  /* 0x008000001200780b */ /* 0x040fe20003f6e200 */
[----:B------:R-:W-:Y:S01]  /*8bc0*/  @P2 FMUL R18, R18, 0.25 ;  /* 0x3e80000012122820 */ /* 0x000fe20000400000 */
[----:B------:R-:W-:Y:S01]  /*8bd0*/  FSEL R55, R9, R64, P2 ;  /* 0x0000004009377208 */ /* 0x000fe20001000000 */
[----:B------:R-:W-:Y:S01]  /*8be0*/  FMUL R9, R44, 0.25 ;  /* 0x3e8000002c097820 */ /* 0x000fe20000400000 */
[----:B------:R-:W-:Y:S01]  /*8bf0*/  FSEL R139, R8, R33, P2 ;  /* 0x00000021088b7208 */ /* 0x000fe20001000000 */
[----:B------:R-:W-:Y:S01]  /*8c00*/  @!P5 FMUL R15, R15, 16777216 ;  /* 0x4b8000000f0fd820 */ /* 0x000fe20000400000 */
[----:B------:R-:W-:Y:S01]  /*8c10*/  LOP3.LUT R8, R6, 0xff800000, RZ, 0xc0, !PT ;  /* 0xff80000006087812 */ /* 0x000fe200078ec0ff */
[----:B------:R-:W-:Y:S01]  /*8c20*/  @!P5 FMUL R79, R79, 16777216 ;  /* 0x4b8000004f4fd820 */ /* 0x000fe20000400000 */
[----:B------:R-:W-:Y:S01]  /*8c30*/  FSEL R117, R9, R44, P2 ;  /* 0x0000002c09757208 */ /* 0x000fe20001000000 */
[----:B------:R-:W-:Y:S01]  /*8c40*/  @!P5 FMUL R19, R19, 16777216 ;  /* 0x4b8000001313d820 */ /* 0x000fe20000400000 */
[----:B------:R-:W-:Y:S01]  /*8c50*/  FSEL R6, RZ, -23, P4 ;  /* 0xc1b80000ff067808 */ /* 0x000fe20002000000 */
[----:B------:R-:W-:Y:S01]  /*8c60*/  @!P5 FMUL R75, R75, 16777216 ;  /* 0x4b8000004b4bd820 */ /* 0x000fe20000400000 */
[----:B------:R-:W-:Y:S01]  /*8c70*/  I2FP.F32.S32 R9, R8 ;  /* 0x0000000800097245 */ /* 0x000fe20000201400 */
[----:B------:R-:W-:Y:S01]  /*8c80*/  @!P5 FMUL R23, R23, 16777216 ;  /* 0x4b8000001717d820 */ /* 0x000fe20000400000 */
        /* <DEDUP_REMOVED lines=22> */
[----:B------:R-:W-:Y:S01]  /*8df0*/  FFMA.FTZ R33, R9, 1.1920928955078125e-07, R6 ;  /* 0x3400000009217823 */ /* 0x000fe20000010006 */
[C---:B0-----:R-:W-:Y:S01]  /*8e00*/  FMUL R43, R4.reuse, R11 ;  /* 0x0000000b042b7220 */ /* 0x041fe20000400000 */
[C---:B------:R-:W-:Y:S01]  /*8e10*/  FMUL R34, R4.reuse, R87 ;  /* 0x0000005704227220 */ /* 0x040fe20000400000 */
        /* <DEDUP_REMOVED lines=29> */
[----:B------:R-:W-:Y:S01]  /*8ff0*/  FMUL R76, R4, R151 ;  /* 0x00000097044c7220 */ /* 0x000fe20000400000 */
[----:B------:R-:W-:Y:S01]  /*9000*/  FMUL R27, R28, 0.25 ;  /* 0x3e8000001c1b7820 */ /* 0x000fe20000400000 */
[----:B------:R-:W0:Y:S01]  /*9010*/  MUFU.RCP R4, R18 ;  /* 0x0000001200047308 */ /* 0x000e220000001000 */
[----:B------:R-:W-:Y:S01]  /*9020*/  FMUL R29, R24, 0.25 ;  /* 0x3e800000181d7820 */ /* 0x000fe20000400000 */
[----:B------:R-:W1:Y:S01]  /*9030*/  LDC R23, c[0x0][0x278] ;  /* 0x00009e00ff177b82 */ /* 0x000e620000000800 */
[----:B------:R-:W-:Y:S01]  /*9040*/  @!P3 FMUL R13, R13, 16777216 ;  /* 0x4b8000000d0db820 */ /* 0x000fe20000400000 */
[----:B------:R-:W-:Y:S01]  /*9050*/  FSEL R147, R27, R28, P2 ;  /* 0x0000001c1b937208 */ /* 0x000fe20001000000 */
[----:B------:R-:W-:Y:S01]  /*9060*/  @!P3 FMUL R17, R17, 16777216 ;  /* 0x4b8000001111b820 */ /* 0x000fe20000400000 */
[----:B------:R-:W-:Y:S01]  /*9070*/  FSEL R153, R29, R24, P2 ;  /* 0x000000181d997208 */ /* 0x000fe20001000000 */
        /* <DEDUP_REMOVED lines=10> */
[C---:B0-----:R-:W-:Y:S01]  /*9120*/  FMUL R27, R4.reuse, R13 ;  /* 0x0000000d041b7220 */ /* 0x041fe20000400000 */
[C---:B------:R-:W-:Y:S01]  /*9130*/  FMUL R40, R4.reuse, R17 ;  /* 0x0000001104287220 */ /* 0x040fe20000400000 */
[C---:B------:R-:W-:Y:S01]  /*9140*/  FMUL R13, R4.reuse, R131 ;  /* 0x00000083040d7220 */ /* 0x040fe20000400000 */
[C---:B------:R-:W-:Y:S01]  /*9150*/  FMUL R24, R4.reuse, R139 ;  /* 0x0000008b04187220 */ /* 0x040fe20000400000 */
        /* <DEDUP_REMOVED lines=20> */
[C---:B------:R-:W-:Y:S01]  /*92a0*/  FMUL R17, R4.reuse, R133 ;  /* 0x0000008504117220 */ /* 0x040fe20000400000 */
[----:B------:R-:W-:Y:S01]  /*92b0*/  FMUL R72, R4, R141 ;  /* 0x0000008d04487220 */ /* 0x000fe20000400000 */
[----:B------:R-:W-:-:S02]  /*92c0*/  IMAD.IADD R5, R84, 0x1, -R5 ;  /* 0x0000000154057824 */ /* 0x000fc400078e0a05 */
        /* <DEDUP_REMOVED lines=26> */
[----:B------:R-:W-:Y:S01]  /*9470*/  F2FP.F16.F32.PACK_AB R13, R13, R24 ;  /* 0x000000180d0d723e */ /* 0x000fe200000000ff */
[----:B------:R-:W-:Y:S01]  /*9480*/  IMAD.IADD R8, R155, 0x1, -R8 ;  /* 0x000000019b087824 */ /* 0x000fe200078e0a08 */
[----:B------:R-:W-:Y:S01]  /*9490*/  F2FP.F16.F32.PACK_AB R17, R17, R72 ;  /* 0x000000481111723e */ /* 0x000fe200000000ff */
[----:B------:R-:W-:-:S02]  /*94a0*/  IMAD.MOV.U32 R4, RZ, RZ, 0x3dc6b27f ;  /* 0x3dc6b27fff047424 */ /* 0x000fc400078e00ff */
[----:B------:R-:W-:Y:S01]  /*94b0*/  FADD R24, R5, -1 ;  /* 0xbf80000005187421 */ /* 0x000fe20000000000 */
[----:B------:R-:W-:Y:S01]  /*94c0*/  SHF.R.U32.HI R72, RZ, 0x6, R120 ;  /* 0x00000006ff487819 */ /* 0x000fe20000011678 */
[----:B------:R-:W2:Y:S01]  /*94d0*/  LDC.64 R96, c[0x0][0x270] ;  /* 0x00009c00ff607b82 */ /* 0x000ea20000000a00 */
[----:B------:R-:W-:Y:S01]  /*94e0*/  F2FP.F16.F32.PACK_AB R12, R12, R25 ;  /* 0x000000190c0c723e */ /* 0x000fe200000000ff */
[----:B------:R-:W-:Y:S01]  /*94f0*/  FADD R25, R8, -1 ;  /* 0xbf80000008197421 */ /* 0x000fe20000000000 */
[-C--:B------:R-:W-:Y:S01]  /*9500*/  FFMA.FTZ R5, R24, R4.reuse, -0.16845393180847167969 ;  /* 0xbe2c7f3018057423 */ /* 0x080fe20000010004 */
[----:B------:R-:W-:Y:S02]  /*9510*/  SGXT.U32 R72, R72, 0x2 ;  /* 0x000000024848781a */ /* 0x000fe40000000000 */
[----:B------:R-:W-:Y:S01]  /*9520*/  FFMA.FTZ R4, R25, R4, -0.16845393180847167969 ;  /* 0xbe2c7f3019047423 */ /* 0x000fe20000010004 */
[----:B------:R-:W-:Y:S01]  /*9530*/  FFMA.FTZ R5, R24, R5, 0.1716887056827545166 ;  /* 0x3e2fcf2a18057423 */ /* 0x000fe20000010005 */
[----:B------:R-:W-:Y:S01]  /*9540*/  F2FP.F16.F32.PACK_AB R15, R15, R6 ;  /* 0x000000060f0f723e */ /* 0x000fe200000000ff */
[----:B-1----:R-:W-:-:S02]  /*9550*/  IMAD R72, R72, R23, RZ ;  /* 0x0000001748487224 */ /* 0x002fc400078e02ff */
[----:B------:R-:W-:Y:S01]  /*9560*/  FFMA.FTZ R6, R25, R4, 0.1716887056827545166 ;  /* 0x3e2fcf2a19067423 */ /* 0x000fe20000010004 */
[C---:B------:R-:W-:Y:S01]  /*9570*/  FFMA.FTZ R5, R24.reuse, R5, -0.17900948226451873779 ;  /* 0xbe374e4318057423 */ /* 0x040fe20000010005 */
[----:B------:R-:W-:Y:S01]  /*9580*/  F2FP.F16.F32.PACK_AB R4, R7, R74 ;  /* 0x0000004a0704723e */ /* 0x000fe200000000ff */
[----:B------:R-:W-:Y:S02]  /*9590*/  IMAD R74, R23, 0x4, R72 ;  /* 0x00000004174a7824 */ /* 0x000fe400078e0248 */
[----:B------:R-:W-:Y:S01]  /*95a0*/  FFMA.FTZ R6, R25, R6, -0.17900948226451873779 ;  /* 0xbe374e4319067423 */ /* 0x000fe20000010006 */
[C---:B------:R-:W-:Y:S01]  /*95b0*/  FFMA.FTZ R7, R24.reuse, R5, 0.20512372255325317383 ;  /* 0x3e520bf418077423 */ /* 0x040fe20000010005 */
[----:B------:R-:W-:Y:S01]  /*95c0*/  F2FP.F16.F32.PACK_AB R9, R9, R70 ;  /* 0x000000460909723e */ /* 0x000fe200000000ff */
[----:B------:R-:W-:Y:S02]  /*95d0*/  IMAD R70, R23, 0x4, R74 ;  /* 0x0000000417467824 */ /* 0x000fe400078e024a */
[----:B------:R-:W-:Y:S01]  /*95e0*/  FFMA.FTZ R6, R25, R6, 0.20512372255325317383 ;  /* 0x3e520bf419067423 */ /* 0x000fe20000010006 */
[----:B------:R-:W-:Y:S01]  /*95f0*/  FFMA.FTZ R7, R24, R7, -0.24046532809734344482 ;  /* 0xbe763c8b18077423 */ /* 0x000fe20000010007 */
[----:B------:R-:W-:Y:S01]  /*9600*/  F2FP.F16.F32.PACK_AB R5, R127, R68 ;  /* 0x000000447f05723e */ /* 0x000fe200000000ff */
[----:B------:R-:W-:Y:S01]  /*9610*/  IMAD R68, R23, 0x4, R70 ;  /* 0x0000000417447824 */ /* 0x000fe200078e0246 */
[----:B------:R-:W-:Y:S01]  /*9620*/  F2FP.F16.F32.PACK_AB R14, R14, R123 ;  /* 0x0000007b0e0e723e */ /* 0x000fe200000000ff */
[----:B------:R-:W-:Y:S01]  /*9630*/  FFMA.FTZ R6, R25, R6, -0.24046532809734344482 ;  /* 0xbe763c8b19067423 */ /* 0x000fe20000010006 */
[----:B------:R-:W-:Y:S01]  /*9640*/  F2FP.F16.F32.PACK_AB R19, R19, R10 ;  /* 0x0000000a1313723e */ /* 0x000fe200000000ff */
[C---:B------:R-:W-:Y:S01]  /*9650*/  FFMA.FTZ R7, R24.reuse, R7, 0.28857114911079406738 ;  /* 0x3e93bf9918077423 */ /* 0x040fe20000010007 */
[----:B------:R-:W-:Y:S01]  /*9660*/  F2FP.F16.F32.PACK_AB R10, R115, R66 ;  /* 0x00000042730a723e */ /* 0x000fe200000000ff */
[----:B------:R-:W-:Y:S01]  /*9670*/  IMAD R66, R23, 0x4, R68 ;  /* 0x0000000417427824 */ /* 0x000fe200078e0244 */
[----:B------:R0:W-:Y:S01]  /*9680*/  STS.128 [R22+0x400], R12 ;  /* 0x0004000c16007388 */ /* 0x0001e20000000c00 */
[----:B------:R-:W-:Y:S01]  /*9690*/  FFMA.FTZ R7, R24, R7, -0.36067417263984680176 ;  /* 0xbeb8aa4918077423 */ /* 0x000fe20000010007 */
[----:B------:R-:W-:-:S02]  /*96a0*/  F2FP.F16.F32.PACK_AB R11, R11, R62 ;  /* 0x0000003e0b0b723e */ /* 0x000fc400000000ff */
[----:B------:R-:W-:Y:S02]  /*96b0*/  F2FP.F16.F32.PACK_AB R16, R16, R153 ;  /* 0x000000991010723e */ /* 0x000fe400000000ff */
[----:B------:R-:W-:Y:S02]  /*96c0*/  F2FP.F16.F32.PACK_AB R18, R18, R125 ;  /* 0x0000007d1212723e */ /* 0x000fe400000000ff */
[----:B------:R-:W-:Y:S02]  /*96d0*/  F2FP.F16.F32.PACK_AB R8, R143, R76 ;  /* 0x0000004c8f08723e */ /* 0x000fe400000000ff */
[C---:B------:R-:W-:Y:S01]  /*96e0*/  ISETP.GE.U32.AND P2, PT, R84.reuse, 0x7f800000, PT ;  /* 0x7f8000005400780c */ /* 0x040fe20003f46070 */
[----:B------:R-:W-:Y:S01]  /*96f0*/  STS.128 [R22], R16 ;  /* 0x0000001016007388 */ /* 0x000fe20000000c00 */
[----:B------:R-:W-:Y:S02]  /*9700*/  ISETP.GE.U32.AND P3, PT, R155, 0x7f800000, PT ;  /* 0x7f8000009b00780c */ /* 0x000fe40003f66070 */
[----:B------:R-:W-:Y:S01]  /*9710*/  FSETP.NEU.AND P1, PT, R84, RZ, PT ;  /* 0x000000ff5400720b */ /* 0x000fe20003f2d000 */
[----:B------:R1:W-:Y:S01]  /*9720*/  STS.128 [R22+0x80], R8 ;  /* 0x0000800816007388 */ /* 0x0003e20000000c00 */
[----:B0-----:R-:W-:Y:S01]  /*9730*/  FFMA.FTZ R12, R25, R6, 0.28857114911079406738 ;  /* 0x3e93bf99190c7423 */ /* 0x001fe20000010006 */
[----:B------:R-:W-:Y:S01]  /*9740*/  F2FP.F16.F32.PACK_AB R6, R113, R64 ;  /* 0x000000407106723e */ /* 0x000fe200000000ff */
[----:B------:R-:W-:-:S02]  /*9750*/  IMAD R64, R23, 0x4, R66 ;  /* 0x0000000417407824 */ /* 0x000fc400078e0242 */
[C---:B------:R-:W-:Y:S01]  /*9760*/  FFMA.FTZ R13, R24.reuse, R7, 0.48089820146560668945 ;  /* 0x3ef6384a180d7423 */ /* 0x040fe20000010007 */
[----:B------:R-:W-:Y:S01]  /*9770*/  F2FP.F16.F32.PACK_AB R7, R101, R60 ;  /* 0x0000003c6507723e */ /* 0x000fe200000000ff */
[----:B------:R-:W-:Y:S01]  /*9780*/  FFMA.FTZ R12, R25, R12, -0.36067417263984680176 ;  /* 0xbeb8aa49190c7423 */ /* 0x000fe2000001000c */
[----:B------:R-:W-:Y:S02]  /*9790*/  IMAD R62, R23, 0x4, R64 ;  /* 0x00000004173e7824 */ /* 0x000fe400078e0240 */
[C---:B------:R-:W-:Y:S01]  /*97a0*/  FFMA.FTZ R13, R24.reuse, R13, -0.72134751081466674805 ;  /* 0xbf38aa3b180d7423 */ /* 0x040fe2000001000d */
[----:B------:R-:W-:Y:S01]  /*97b0*/  F2FP.F16.F32.PACK_AB R29, R29, R50 ;  /* 0x000000321d1d723e */ /* 0x000fe200000000ff */
[----:B------:R-:W-:Y:S01]  /*97c0*/  STS.128 [R22+0x480], R4 ;  /* 0x0004800416007388 */ /* 0x000fe20000000c00 */
[----:B------:R-:W-:Y:S02]  /*97d0*/  IMAD R60, R23, 0x4, R62 ;  /* 0x00000004173c7824 */ /* 0x000fe400078e023e */
[----:B------:R-:W-:Y:S01]  /*97e0*/  FMUL R13, R24, R13 ;  /* 0x0000000d180d7220 */ /* 0x000fe20000400000 */
[----:B------:R-:W-:Y:S01]  /*97f0*/  FFMA.FTZ R12, R25, R12, 0.48089820146560668945 ;  /* 0x3ef6384a190c7423 */ /* 0x000fe2000001000c */
[----:B------:R-:W-:Y:S01]  /*9800*/  BAR.SYNC.DEFER_BLOCKING 0x0 ;  /* 0x0000000000007b1d */ /* 0x000fe20000010000 */
[----:B------:R-:W-:-:S02]  /*9810*/  IMAD R76, R23, 0x4, R60 ;  /* 0x00000004174c7824 */ /* 0x000fc400078e023c */
[C---:B------:R-:W-:Y:S01]  /*9820*/  FMUL R13, R24.reuse, R13 ;  /* 0x0000000d180d7220 */ /* 0x040fe20000400000 */
[----:B------:R-:W-:Y:S01]  /*9830*/  FFMA.FTZ R12, R25, R12, -0.72134751081466674805 ;  /* 0xbf38aa3b190c7423 */ /* 0x000fe2000001000c */
[----:B-1----:R-:W-:Y:S01]  /*9840*/  @P3 IMAD.MOV.U32 R8, RZ, RZ, 0x7f800000 ;  /* 0x7f800000ff083424 */ /* 0x002fe200078e00ff */
[----:B------:R-:W-:Y:S01]  /*9850*/  F2FP.F16.F32.PACK_AB R31, R31, R38 ;  /* 0x000000261f1f723e */ /* 0x000fe200000000ff */
[----:B------:R-:W-:Y:S02]  /*9860*/  IMAD R78, R23, 0x4, R76 ;  /* 0x00000004174e7824 */ /* 0x000fe400078e024c */
[----:B------:R-:W-:Y:S01]  /*9870*/  FFMA.FTZ R13, R24, 1.4426950216293334961, R13 ;  /* 0x3fb8aa3b180d7823 */ /* 0x000fe2000001000d */
[----:B------:R-:W-:Y:S01]  /*9880*/  FMUL R12, R25, R12 ;  /* 0x0000000c190c7220 */ /* 0x000fe20000400000 */
[----:B--2---:R-:W-:Y:S01]  /*9890*/  IMAD R38, R162, R96, RZ ;  /* 0x00000060a2267224 */ /* 0x004fe200078e02ff */
[----:B------:R-:W-:Y:S01]  /*98a0*/  LOP3.LUT R161, R161, 0x3f, R120, 0xf8, !PT ;  /* 0x0000003fa1a17812 */ /* 0x000fe200078ef878 */
[----:B------:R-:W-:-:S02]  /*98b0*/  IMAD R80, R23, 0x4, R78 ;  /* 0x0000000417507824 */ /* 0x000fc400078e024e */
[----:B------:R-:W-:Y:S01]  /*98c0*/  FADD R32, R32, R13 ;  /* 0x0000000d20207221 */ /* 0x000fe20000000000 */
[----:B------:R-:W-:Y:S02]  /*98d0*/  @P2 IMAD.MOV.U32 R13, RZ, RZ, 0x7f800000 ;  /* 0x7f800000ff0d2424 */ /* 0x000fe400078e00ff */
[----:B------:R-:W-:Y:S01]  /*98e0*/  FMUL R12, R25, R12 ;  /* 0x0000000c190c7220 */ /* 0x000fe20000400000 */
[----:B------:R-:W-:Y:S01]  /*98f0*/  IMAD R82, R23, 0x4, R80 ;  /* 0x0000000417527824 */ /* 0x000fe200078e0250 */
[----:B------:R-:W-:Y:S01]  /*9900*/  F2FP.F16.F32.PACK_AB R24, R59, R58 ;  /* 0x0000003a3b18723e */ /* 0x000fe200000000ff */
[----:B------:R-:W-:Y:S01]  /*9910*/  @P2 FFMA.FTZ R32, R84, R13, +INF ;  /* 0x7f80000054202423 */ /* 0x000fe2000001000d */
[----:B------:R-:W-:Y:S01]  /*9920*/  FFMA.FTZ R12, R25, 1.4426950216293334961, R12 ;  /* 0x3fb8aa3b190c7823 */ /* 0x000fe2000001000c */
[----:B------:R-:W-:Y:S01]  /*9930*/  IMAD R84, R23, 0x4, R82 ;  /* 0x0000000417547824 */ /* 0x000fe200078e0252 */
[----:B------:R-:W-:Y:S01]  /*9940*/  F2FP.F16.F32.PACK_AB R25, R51, R52 ;  /* 0x000000343319723e */ /* 0x000fe200000000ff */
[----:B------:R-:W-:-:S02]  /*9950*/  IMAD R39, R161, R97, RZ ;  /* 0x00000061a1277224 */ /* 0x000fc400078e02ff */
[----:B------:R-:W-:Y:S01]  /*9960*/  FADD R33, R33, R12 ;  /* 0x0000000c21217221 */ /* 0x000fe20000000000 */
[----:B------:R-:W-:Y:S02]  /*9970*/  IMAD R86, R23, 0x4, R84 ;  /* 0x0000000417567824 */ /* 0x000fe400078e0254 */
[----:B------:R-:W-:Y:S01]  /*9980*/  @P3 FFMA.FTZ R33, R155, R8, +INF ;  /* 0x7f8000009b213423 */ /* 0x000fe20000010008 */
[----:B------:R-:W-:Y:S01]  /*9990*/  LDS.128 R12, [R3] ;  /* 0x00000000030c7984 */ /* 0x000fe20000000c00 */
[----:B------:R-:W0:Y:S01]  /*99a0*/  LDC.64 R50, c[0x0][0x228] ;  /* 0x00008a00ff327b82 */ /* 0x000e220000000a00 */
[----:B------:R-:W-:Y:S01]  /*99b0*/  IMAD R88, R23, 0x4, R86 ;  /* 0x0000000417587824 */ /* 0x000fe200078e0256 */
[----:B------:R-:W-:Y:S01]  /*99c0*/  F2FP.F16.F32.PACK_AB R26, R26, R47 ;  /* 0x0000002f1a1a723e */ /* 0x000fe200000000ff */
[----:B------:R-:W-:Y:S01]  /*99d0*/  LDS.128 R8, [R3+0x800] ;  /* 0x0008000003087984 */ /* 0x000fe20000000c00 */
[----:B------:R-:W-:Y:S01]  /*99e0*/  F2FP.F16.F32.PACK_AB R27, R27, R40 ;  /* 0x000000281b1b723e */ /* 0x000fe200000000ff */
[C---:B------:R-:W-:Y:S01]  /*99f0*/  IMAD R90, R23.reuse, 0x4, R88 ;  /* 0x00000004175a7824 */ /* 0x040fe200078e0258 */
[----:B------:R-:W-:Y:S01]  /*9a00*/  F2FP.F16.F32.PACK_AB R28, R28, R57 ;  /* 0x000000391c1c723e */ /* 0x000fe200000000ff */
[----:B------:R-:W1:Y:S01]  /*9a10*/  LDS.128 R16, [R252] ;  /* 0x00000000fc107984 */ /* 0x000e620000000c00 */
[----:B------:R-:W-:Y:S01]  /*9a20*/  F2FP.F16.F32.PACK_AB R30, R30, R73 ;  /* 0x000000491e1e723e */ /* 0x000fe200000000ff */
[----:B------:R-:W-:Y:S01]  /*9a30*/  IMAD R92, R23, 0x4, R90 ;  /* 0x00000004175c7824 */ /* 0x000fe200078e025a */
[----:B------:R-:W-:Y:S01]  /*9a40*/  F2FP.F16.F32.PACK_AB R52, R63, R54 ;  /* 0x000000363f34723e */ /* 0x000fe200000000ff */
[----:B------:R-:W-:Y:S01]  /*9a50*/  LDS.128 R4, [R252+0x800] ;  /* 0x00080000fc047984 */ /* 0x000fe20000000c00 */
[----:B------:R-:W-:Y:S01]  /*9a60*/  F2FP.F16.F32.PACK_AB R40, R93, R56 ;  /* 0x000000385d28723e */ /* 0x000fe200000000ff */
[----:B------:R-:W-:Y:S01]  /*9a70*/  IMAD R94, R23, 0x4, R92 ;  /* 0x00000004175e7824 */ /* 0x000fe200078e025c */
[----:B------:R-:W-:Y:S01]  /*9a80*/  F2FP.F16.F32.PACK_AB R41, R41, R48 ;  /* 0x000000302929723e */ /* 0x000fe200000000ff */
[----:B------:R-:W-:Y:S01]  /*9a90*/  BAR.SYNC.DEFER_BLOCKING 0x0 ;  /* 0x0000000000007b1d */ /* 0x000fe20000010000 */
[----:B------:R-:W-:Y:S01]  /*9aa0*/  F2FP.F16.F32.PACK_AB R53, R71, R46 ;  /* 0x0000002e4735723e */ /* 0x000fe200000000ff */
[----:B------:R-:W-:Y:S01]  /*9ab0*/  IMAD R96, R23, 0x4, R94 ;  /* 0x0000000417607824 */ /* 0x000fe200078e025e */
[----:B------:R-:W-:-:S02]  /*9ac0*/  F2FP.F16.F32.PACK_AB R42, R42, R37 ;  /* 0x000000252a2a723e */ /* 0x000fc400000000ff */
[----:B------:R-:W-:Y:S01]  /*9ad0*/  F2FP.F16.F32.PACK_AB R54, R79, R44 ;  /* 0x0000002c4f36723e */ /* 0x000fe200000000ff */
[----:B------:R-:W-:Y:S01]  /*9ae0*/  IMAD R98, R23, 0x4, R96 ;  /* 0x0000000417627824 */ /* 0x000fe200078e0260 */
[----:B------:R-:W-:Y:S02]  /*9af0*/  F2FP.F16.F32.PACK_AB R43, R43, R36 ;  /* 0x000000242b2b723e */ /* 0x000fe400000000ff */
[----:B------:R-:W-:Y:S02]  /*9b00*/  F2FP.F16.F32.PACK_AB R55, R34, R35 ;  /* 0x000000232237723e */ /* 0x000fe400000000ff */
[----:B------:R-:W-:Y:S02]  /*9b10*/  FSETP.NEU.AND P2, PT, R155, RZ, PT ;  /* 0x000000ff9b00720b */ /* 0x000fe40003f4d000 */
[----:B------:R-:W-:Y:S02]  /*9b20*/  FSEL R32, R32, -INF , P1 ;  /* 0xff80000020207808 */ /* 0x000fe40000800000 */
[----:B------:R-:W-:-:S03]  /*9b30*/  FSEL R33, R33, -INF , P2 ;  /* 0xff80000021217808 */ /* 0x000fc60001000000 */
[----:B------:R-:W-:Y:S02]  /*9b40*/  FFMA R32, R32, 0.69314718246459960938, R21 ;  /* 0x3f31721820207823 */ /* 0x000fe40000000015 */
[----:B------:R-:W-:Y:S01]  /*9b50*/  FFMA R33, R33, 0.69314718246459960938, R20 ;  /* 0x3f31721821217823 */ /* 0x000fe20000000014 */
[----:B------:R2:W-:Y:S04]  /*9b60*/  STS.128 [R22], R24 ;  /* 0x0000001816007388 */ /* 0x0005e80000000c00 */
[----:B------:R3:W-:Y:S04]  /*9b70*/  STS.128 [R22+0x400], R28 ;  /* 0x0004001c16007388 */ /* 0x0007e80000000c00 */
[----:B------:R-:W-:Y:S01]  /*9b80*/  STS.128 [R22+0x80], R40 ;  /* 0x0000802816007388 */ /* 0x000fe20000000c00 */
[----:B-1----:R-:W-:-:S03]  /*9b90*/  PRMT R160, R16, 0x7632, R160 ;  /* 0x0000763210a07816 */ /* 0x002fc600000000a0 */
[----:B------:R1:W-:Y:S01]  /*9ba0*/  STS.128 [R22+0x480], R52 ;  /* 0x0004803416007388 */ /* 0x0003e20000000c00 */
[----:B--2---:R-:W-:Y:S02]  /*9bb0*/  IMAD R26, R23, 0x4, R98 ;  /* 0x00000004171a7824 */ /* 0x004fe400078e0262 */
[C---:B------:R-:W-:Y:S02]  /*9bc0*/  IMAD.SHL.U32 R25, R38.reuse, 0x2, RZ ;  /* 0x0000000226197824 */ /* 0x040fe400078e00ff */
[----:B------:R-:W-:Y:S02]  /*9bd0*/  IMAD.SHL.U32 R24, R39, 0x2, RZ ;  /* 0x0000000227187824 */ /* 0x000fe400078e00ff */
[----:B---3--:R-:W-:Y:S02]  /*9be0*/  IMAD R28, R23, 0x4, R26 ;  /* 0x00000004171c7824 */ /* 0x008fe400078e021a */
[----:B------:R-:W-:Y:S01]  /*9bf0*/  IMAD.HI R38, R38, 0x2, RZ ;  /* 0x0000000226267827 */ /* 0x000fe200078e02ff */
[----:B------:R-:W-:Y:S01]  /*9c00*/  BAR.SYNC.DEFER_BLOCKING 0x0 ;  /* 0x0000000000007b1d */ /* 0x000fe20000010000 */
[----:B0-----:R-:W-:-:S02]  /*9c10*/  IADD3 R157, P3, P4, R24, R50, R25 ;  /* 0x00000032189d7210 */ /* 0x001fc40007c7e019 */
[----:B------:R-:W-:Y:S02]  /*9c20*/  IMAD R24, R23, 0x4, R28 ;  /* 0x0000000417187824 */ /* 0x000fe400078e021c */
[----:B------:R-:W-:Y:S01]  /*9c30*/  IMAD.HI R39, R39, 0x2, RZ ;  /* 0x0000000227277827 */ /* 0x000fe200078e02ff */
[----:B------:R-:W-:-:S03]  /*9c40*/  LEA R36, P5, R70, R157, 0x1 ;  /* 0x0000009d46247211 */ /* 0x000fc600078a08ff */
[----:B------:R-:W-:Y:S01]  /*9c50*/  IMAD R30, R23, 0x4, R24 ;  /* 0x00000004171e7824 */ /* 0x000fe200078e0218 */
[----:B------:R-:W-:Y:S02]  /*9c60*/  IADD3.X R27, R39, R51, R38, P3, P4 ;  /* 0x00000033271b7210 */ /* 0x000fe40001fe8426 */
[----:B------:R-:W-:Y:S01]  /*9c70*/  LEA R34, P4, R74, R157, 0x1 ;  /* 0x0000009d4a227211 */ /* 0x000fe200078808ff */
[C---:B------:R-:W-:Y:S01]  /*9c80*/  IMAD R100, R23.reuse, 0x4, R30 ;  /* 0x0000000417647824 */ /* 0x040fe200078e021e */
[----:B------:R-:W-:Y:S02]  /*9c90*/  LEA.HI.X.SX32 R37, R70, R27, 0x1, P5 ;  /* 0x0000001b46257211 */ /* 0x000fe400028f0eff */
[-C--:B------:R-:W-:Y:S01]  /*9ca0*/  LEA R44, P3, R72, R157.reuse, 0x1 ;  /* 0x0000009d482c7211 */ /* 0x080fe200078608ff */
[C---:B------:R-:W-:Y:S01]  /*9cb0*/  IMAD R102, R23.reuse, 0x4, R100 ;  /* 0x0000000417667824 */ /* 0x040fe200078e0264 */
[----:B------:R-:W-:Y:S02]  /*9cc0*/  LEA R38, P5, R64, R157, 0x1 ;  /* 0x0000009d40267211 */ /* 0x000fe400078a08ff */
[----:B------:R-:W-:Y:S01]  /*9cd0*/  LEA.HI.X.SX32 R35, R74, R27, 0x1, P4 ;  /* 0x0000001b4a237211 */ /* 0x000fe200020f0eff */
[----:B-1----:R-:W-:Y:S01]  /*9ce0*/  IMAD R22, R23, 0x4, R102 ;  /* 0x0000000417167824 */ /* 0x002fe200078e0266 */
[----:B------:R-:W-:-:S02]  /*9cf0*/  LEA R42, P4, R66, R157, 0x1 ;  /* 0x0000009d422a7211 */ /* 0x000fc400078808ff */
[-C--:B------:R-:W-:Y:S01]  /*9d00*/  LEA.HI.X.SX32 R45, R72, R27.reuse, 0x1, P3 ;  /* 0x0000001b482d7211 */ /* 0x080fe200018f0eff */
[C---:B------:R-:W-:Y:S01]  /*9d10*/  IMAD R104, R23.reuse, 0x4, R22 ;  /* 0x0000000417687824 */ /* 0x040fe200078e0216 */
[----:B------:R-:W-:Y:S02]  /*9d20*/  LEA.HI.X.SX32 R39, R64, R27, 0x1, P5 ;  /* 0x0000001b40277211 */ /* 0x000fe400028f0eff */
[-C--:B------:R-:W-:Y:S01]  /*9d30*/  LEA R40, P3, R68, R157.reuse, 0x1 ;  /* 0x0000009d44287211 */ /* 0x080fe200078608ff */
[C---:B------:R-:W-:Y:S01]  /*9d40*/  IMAD R106, R23.reuse, 0x4, R104 ;  /* 0x00000004176a7824 */ /* 0x040fe200078e0268 */
[----:B------:R-:W-:Y:S01]  /*9d50*/  LEA R48, P5, R76, R157, 0x1 ;  /* 0x0000009d4c307211 */ /* 0x000fe200078a08ff */
[----:B------:R0:W-:Y:S01]  /*9d60*/  STG.E.U16 desc[UR4][R44.64], R12 ;  /* 0x0000000c2c007986 */ /* 0x0001e2000c101504 */
[----:B------:R-:W-:Y:S01]  /*9d70*/  LEA.HI.X.SX32 R43, R66, R27, 0x1, P4 ;  /* 0x0000001b422b7211 */ /* 0x000fe200020f0eff */
[C---:B------:R-:W-:Y:S01]  /*9d80*/  IMAD R108, R23.reuse, 0x4, R106 ;  /* 0x00000004176c7824 */ /* 0x040fe200078e026a */
[----:B------:R-:W-:Y:S01]  /*9d90*/  LEA R46, P4, R60, R157, 0x1 ;  /* 0x0000009d3c2e7211 */ /* 0x000fe200078808ff */
[----:B------:R1:W-:Y:S01]  /*9da0*/  STG.E.U16 desc[UR4][R34.64], R16 ;  /* 0x0000001022007986 */ /* 0x0003e2000c101504 */
[-C--:B------:R-:W-:Y:S01]  /*9db0*/  LEA.HI.X.SX32 R41, R68, R27.reuse, 0x1, P3 ;  /* 0x0000001b44297211 */ /* 0x080fe200018f0eff */
[----:B------:R-:W-:Y:S01]  /*9dc0*/  IMAD R110, R23, 0x4, R108 ;  /* 0x00000004176e7824 */ /* 0x000fe200078e026c */
[----:B------:R-:W-:-:S02]  /*9dd0*/  LEA.HI.X.SX32 R49, R76, R27, 0x1, P5 ;  /* 0x0000001b4c317211 */ /* 0x000fc400028f0eff */
[-C--:B------:R-:W-:Y:S01]  /*9de0*/  LEA R50, P3, R62, R157.reuse, 0x1 ;  /* 0x0000009d3e327211 */ /* 0x080fe200078608ff */
[C---:B------:R-:W-:Y:S01]  /*9df0*/  IMAD R112, R23.reuse, 0x4, R110 ;  /* 0x0000000417707824 */ /* 0x040fe200078e026e */
        /* <DEDUP_REMOVED lines=13> */
[----:B------:R-:W-:Y:S01]  /*9ed0*/  LEA.HI.X.SX32 R63, R88, R27, 0x1, P5 ;  /* 0x0000001b583f7211 */ /* 0x000fe200028f0eff */
[----:B------:R-:W-:Y:S01]  /*9ee0*/  IMAD R122, R23, 0x4, R120 ;  /* 0x00000004177a7824 */ /* 0x000fe200078e0278 */
[----:B------:R-:W-:-:S02]  /*9ef0*/  LEA R64, P5, R94, R157, 0x1 ;  /* 0x0000009d5e407211 */ /* 0x000fc400078a08ff */
[----:B------:R-:W-:Y:S02]  /*9f00*/  LEA.HI.X.SX32 R53, R78, R27, 0x1, P3 ;  /* 0x0000001b4e357211 */ /* 0x000fe400018f0eff */
[----:B------:R-:W-:Y:S02]  /*9f10*/  LEA R60, P3, R84, R157, 0x1 ;  /* 0x0000009d543c7211 */ /* 0x000fe400078608ff */
[----:B------:R-:W-:Y:S02]  /*9f20*/  LEA.HI.X.SX32 R59, R86, R27, 0x1, P4 ;  /* 0x0000001b563b7211 */ /* 0x000fe400020f0eff */
[----:B------:R-:W-:Y:S02]  /*9f30*/  LEA R66, P4, R92, R157, 0x1 ;  /* 0x0000009d5c427211 */ /* 0x000fe400078808ff */
[----:B------:R-:W-:Y:S02]  /*9f40*/  LEA.HI.X.SX32 R65, R94, R27, 0x1, P5 ;  /* 0x0000001b5e417211 */ /* 0x000fe400028f0eff */
[----:B------:R-:W-:-:S02]  /*9f50*/  LEA R70, P5, R26, R157, 0x1 ;  /* 0x0000009d1a467211 */ /* 0x000fc400078a08ff */
[----:B------:R-:W-:Y:S02]  /*9f60*/  LEA.HI.X.SX32 R61, R84, R27, 0x1, P3 ;  /* 0x0000001b543d7211 */ /* 0x000fe400018f0eff */
[----:B------:R-:W-:Y:S02]  /*9f70*/  LEA R68, P3, R90, R157, 0x1 ;  /* 0x0000009d5a447211 */ /* 0x000fe400078608ff */
[----:B------:R-:W-:Y:S02]  /*9f80*/  LEA.HI.X.SX32 R67, R92, R27, 0x1, P4 ;  /* 0x0000001b5c437211 */ /* 0x000fe400020f0eff */
[----:B------:R-:W-:Y:S02]  /*9f90*/  LEA R72, P4, R98, R157, 0x1 ;  /* 0x0000009d62487211 */ /* 0x000fe400078808ff */
[-C--:B------:R-:W-:Y:S01]  /*9fa0*/  LEA.HI.X.SX32 R71, R26, R27.reuse, 0x1, P5 ;  /* 0x0000001b1a477211 */ /* 0x080fe200028f0eff */
[----:B------:R-:W-:Y:S01]  /*9fb0*/  IMAD R26, R23, 0x4, R122 ;  /* 0x00000004171a7824 */ /* 0x000fe200078e027a */
[----:B------:R-:W-:-:S02]  /*9fc0*/  LEA.HI.X.SX32 R69, R90, R27, 0x1, P3 ;  /* 0x0000001b5a457211 */ /* 0x000fc400018f0eff */
[----:B------:R-:W-:Y:S01]  /*9fd0*/  LEA R74, P3, R96, R157, 0x1 ;  /* 0x0000009d604a7211 */ /* 0x000fe200078608ff */
[----:B------:R-:W-:Y:S01]  /*9fe0*/  IMAD R124, R23, 0x4, R26 ;  /* 0x00000004177c7824 */ /* 0x000fe200078e021a */
[----:B------:R-:W-:Y:S02]  /*9ff0*/  LEA.HI.X.SX32 R73, R98, R27, 0x1, P4 ;  /* 0x0000001b62497211 */ /* 0x000fe400020f0eff */
[----:B------:R-:W-:Y:S02]  /*a000*/  LEA R80, P4, R24, R157, 0x1 ;  /* 0x0000009d18507211 */ /* 0x000fe400078808ff */
[----:B------:R-:W-:Y:S02]  /*a010*/  LEA.HI.X.SX32 R75, R96, R27, 0x1, P3 ;  /* 0x0000001b604b7211 */ /* 0x000fe400018f0eff */
[-C--:B------:R-:W-:Y:S02]  /*a020*/  LEA R78, P5, R30, R157.reuse, 0x1 ;  /* 0x0000009d1e4e7211 */ /* 0x080fe400078a08ff */
[----:B------:R-:W-:-:S02]  /*a030*/  LEA R76, P3, R28, R157, 0x1 ;  /* 0x0000009d1c4c7211 */ /* 0x000fc400078608ff */
[-C--:B------:R-:W-:Y:S01]  /*a040*/  LEA.HI.X.SX32 R81, R24, R27.reuse, 0x1, P4 ;  /* 0x0000001b18517211 */ /* 0x080fe200020f0eff */
[C---:B------:R-:W-:Y:S01]  /*a050*/  IMAD R24, R23.reuse, 0x4, R124 ;  /* 0x0000000417187824 */ /* 0x040fe200078e027c */
[-C--:B------:R-:W-:Y:S02]  /*a060*/  LEA.HI.X.SX32 R79, R30, R27.reuse, 0x1, P5 ;  /* 0x0000001b1e4f7211 */ /* 0x080fe400028f0eff */
[----:B------:R-:W-:Y:S01]  /*a070*/  LEA.HI.X.SX32 R77, R28, R27, 0x1, P3 ;  /* 0x0000001b1c4d7211 */ /* 0x000fe200018f0eff */
[C---:B------:R-:W-:Y:S01]  /*a080*/  IMAD R28, R23.reuse, 0x4, R24 ;  /* 0x00000004171c7824 */ /* 0x040fe200078e0218 */
[-C--:B------:R-:W-:Y:S02]  /*a090*/  LEA R84, P5, R22, R157.reuse, 0x1 ;  /* 0x0000009d16547211 */ /* 0x080fe400078a08ff */
[----:B------:R-:W-:Y:S02]  /*a0a0*/  LEA R82, P4, R102, R157, 0x1 ;  /* 0x0000009d66527211 */ /* 0x000fe400078808ff */
[-C--:B------:R-:W-:Y:S01]  /*a0b0*/  LEA.HI.X.SX32 R85, R22, R27.reuse, 0x1, P5 ;  /* 0x0000001b16557211 */ /* 0x080fe200028f0eff */
[----:B------:R-:W-:Y:S01]  /*a0c0*/  IMAD R22, R23, 0x4, R28 ;  /* 0x0000000417167824 */ /* 0x000fe200078e021c */
[----:B------:R-:W-:-:S02]  /*a0d0*/  LEA.HI.X.SX32 R83, R102, R27, 0x1, P4 ;  /* 0x0000001b66537211 */ /* 0x000fc400020f0eff */
[-C--:B------:R-:W-:Y:S01]  /*a0e0*/  LEA R90, P4, R106, R157.reuse, 0x1 ;  /* 0x0000009d6a5a7211 */ /* 0x080fe200078808ff */
[C---:B------:R-:W-:Y:S01]  /*a0f0*/  IMAD R30, R23.reuse, 0x4, R22 ;  /* 0x00000004171e7824 */ /* 0x040fe200078e0216 */
[-C--:B------:R-:W-:Y:S02]  /*a100*/  LEA R86, P3, R100, R157.reuse, 0x1 ;  /* 0x0000009d64567211 */ /* 0x080fe400078608ff */
[----:B------:R-:W-:Y:S01]  /*a110*/  LEA R92, P5, R108, R157, 0x1 ;  /* 0x0000009d6c5c7211 */ /* 0x000fe200078a08ff */
[C---:B------:R-:W-:Y:S01]  /*a120*/  IMAD R126, R23.reuse, 0x4, R30 ;  /* 0x00000004177e7824 */ /* 0x040fe200078e021e */
[----:B------:R-:W-:Y:S02]  /*a130*/  LEA.HI.X.SX32 R91, R106, R27, 0x1, P4 ;  /* 0x0000001b6a5b7211 */ /* 0x000fe400020f0eff */
[----:B------:R-:W-:Y:S01]  /*a140*/  LEA R102, P4, R112, R157, 0x1 ;  /* 0x0000009d70667211 */ /* 0x000fe200078808ff */
[----:B------:R-:W-:Y:S01]  /*a150*/  IMAD R128, R23, 0x4, R126 ;  /* 0x0000000417807824 */ /* 0x000fe200078e027e */
[----:B------:R-:W-:-:S02]  /*a160*/  LEA.HI.X.SX32 R87, R100, R27, 0x1, P3 ;  /* 0x0000001b64577211 */ /* 0x000fc400018f0eff */
[----:B------:R-:W-:Y:S01]  /*a170*/  LEA R88, P3, R104, R157, 0x1 ;  /* 0x0000009d68587211 */ /* 0x000fe200078608ff */
[C---:B------:R-:W-:Y:S01]  /*a180*/  IMAD R130, R23.reuse, 0x4, R128 ;  /* 0x0000000417827824 */ /* 0x040fe200078e0280 */
[----:B------:R-:W-:Y:S02]  /*a190*/  LEA.HI.X.SX32 R93, R108, R27, 0x1, P5 ;  /* 0x0000001b6c5d7211 */ /* 0x000fe400028f0eff */
[----:B------:R-:W-:Y:S01]  /*a1a0*/  LEA R100, P5, R114, R157, 0x1 ;  /* 0x0000009d72647211 */ /* 0x000fe200078a08ff */
[C---:B------:R-:W-:Y:S01]  /*a1b0*/  IMAD R132, R23.reuse, 0x4, R130 ;  /* 0x0000000417847824 */ /* 0x040fe200078e0282 */
[----:B------:R-:W-:Y:S02]  /*a1c0*/  LEA.HI.X.SX32 R103, R112, R27, 0x1, P4 ;  /* 0x0000001b70677211 */ /* 0x000fe400020f0eff */
[----:B------:R-:W-:Y:S01]  /*a1d0*/  LEA R94, P4, R118, R157, 0x1 ;  /* 0x0000009d765e7211 */ /* 0x000fe200078808ff */
[----:B------:R-:W-:Y:S01]  /*a1e0*/  IMAD R134, R23, 0x4, R132 ;  /* 0x0000000417867824 */ /* 0x000fe200078e0284 */
[----:B------:R-:W-:-:S02]  /*a1f0*/  LEA.HI.X.SX32 R89, R104, R27, 0x1, P3 ;  /* 0x0000001b68597211 */ /* 0x000fc400018f0eff */
[----:B------:R-:W-:Y:S01]  /*a200*/  LEA R104, P3, R110, R157, 0x1 ;  /* 0x0000009d6e687211 */ /* 0x000fe200078608ff */
[----:B------:R-:W-:Y:S01]  /*a210*/  IMAD R136, R23, 0x4, R134 ;  /* 0x0000000417887824 */ /* 0x000fe200078e0286 */
[----:B------:R-:W-:Y:S02]  /*a220*/  LEA.HI.X.SX32 R101, R114, R27, 0x1, P5 ;  /* 0x0000001b72657211 */ /* 0x000fe400028f0eff */
[----:B------:R-:W-:Y:S02]  /*a230*/  LEA R98, P5, R120, R157, 0x1 ;  /* 0x0000009d78627211 */ /* 0x000fe400078a08ff */
[----:B------:R-:W-:Y:S02]  /*a240*/  LEA.HI.X.SX32 R95, R118, R27, 0x1, P4 ;  /* 0x0000001b765f7211 */ /* 0x000fe400020f0eff */
[----:B------:R-:W-:Y:S02]  /*a250*/  LEA R108, P4, R26, R157, 0x1 ;  /* 0x0000009d1a6c7211 */ /* 0x000fe400078808ff */
[----:B------:R-:W-:-:S02]  /*a260*/  LEA.HI.X.SX32 R105, R110, R27, 0x1, P3 ;  /* 0x0000001b6e697211 */ /* 0x000fc400018f0eff */
[----:B------:R-:W-:Y:S02]  /*a270*/  LEA R96, P3, R116, R157, 0x1 ;  /* 0x0000009d74607211 */ /* 0x000fe400078608ff */
[----:B------:R-:W-:Y:S02]  /*a280*/  LEA.HI.X.SX32 R99, R120, R27, 0x1, P5 ;  /* 0x0000001b78637211 */ /* 0x000fe400028f0eff */
[----:B------:R-:W-:Y:S02]  /*a290*/  LEA R110, P5, R124, R157, 0x1 ;  /* 0x0000009d7c6e7211 */ /* 0x000fe400078a08ff */
[-C--:B------:R-:W-:Y:S01]  /*a2a0*/  LEA.HI.X.SX32 R109, R26, R27.reuse, 0x1, P4 ;  /* 0x0000001b1a6d7211 */ /* 0x080fe200020f0eff */
[C---:B------:R-:W-:Y:S01]  /*a2b0*/  IMAD R26, R23.reuse, 0x4, R136 ;  /* 0x00000004171a7824 */ /* 0x040fe200078e0288 */
[----:B------:R-:W-:Y:S02]  /*a2c0*/  LEA.HI.X.SX32 R97, R116, R27, 0x1, P3 ;  /* 0x0000001b74617211 */ /* 0x000fe400018f0eff */
[----:B------:R-:W-:Y:S01]  /*a2d0*/  LEA R106, P3, R122, R157, 0x1 ;  /* 0x0000009d7a6a7211 */ /* 0x000fe200078608ff */
[----:B------:R-:W-:Y:S01]  /*a2e0*/  IMAD R138, R23, 0x4, R26 ;  /* 0x00000004178a7824 */ /* 0x000fe200078e021a */
[----:B------:R-:W-:-:S02]  /*a2f0*/  LEA.HI.X.SX32 R111, R124, R27, 0x1, P5 ;  /* 0x0000001b7c6f7211 */ /* 0x000fc400028f0eff */
[----:B------:R-:W-:Y:S02]  /*a300*/  LEA R112, P5, R22, R157, 0x1 ;  /* 0x0000009d16707211 */ /* 0x000fe400078a08ff */
[----:B------:R-:W-:Y:S02]  /*a310*/  LEA.HI.X.SX32 R107, R122, R27, 0x1, P3 ;  /* 0x0000001b7a6b7211 */ /* 0x000fe400018f0eff */
        /* <DEDUP_REMOVED lines=9> */
[-C--:B------:R-:W-:Y:S02]  /*a3b0*/  LEA R120, P4, R126, R157.reuse, 0x1 ;  /* 0x0000009d7e787211 */ /* 0x080fe400078808ff */
[----:B------:R-:W-:Y:S02]  /*a3c0*/  LEA R118, P5, R128, R157, 0x1 ;  /* 0x0000009d80767211 */ /* 0x000fe400078a08ff */
[-C--:B------:R-:W-:Y:S01]  /*a3d0*/  LEA.HI.X.SX32 R123, R30, R27.reuse, 0x1, P3 ;  /* 0x0000001b1e7b7211 */ /* 0x080fe200018f0eff */
[C---:B------:R-:W-:Y:S01]  /*a3e0*/  IMAD R30, R23.reuse, 0x4, R28 ;  /* 0x00000004171e7824 */ /* 0x040fe200078e021c */
[-C--:B------:R-:W-:Y:S02]  /*a3f0*/  LEA.HI.X.SX32 R121, R126, R27.reuse, 0x1, P4 ;  /* 0x0000001b7e797211 */ /* 0x080fe400020f0eff */
[----:B------:R-:W-:Y:S01]  /*a400*/  LEA.HI.X.SX32 R119, R128, R27, 0x1, P5 ;  /* 0x0000001b80777211 */ /* 0x000fe200028f0eff */
[----:B------:R-:W-:Y:S01]  /*a410*/  IMAD R148, R23, 0x4, R30 ;  /* 0x0000000417947824 */ /* 0x000fe200078e021e */
[----:B------:R-:W-:-:S02]  /*a420*/  LEA R124, P3, R130, R157, 0x1 ;  /* 0x0000009d827c7211 */ /* 0x000fc400078608ff */
[-C--:B------:R-:W-:Y:S01]  /*a430*/  LEA R128, P4, R132, R157.reuse, 0x1 ;  /* 0x0000009d84807211 */ /* 0x080fe200078808ff */
[----:B------:R-:W-:Y:S01]  /*a440*/  IMAD R150, R23, 0x4, R148 ;  /* 0x0000000417967824 */ /* 0x000fe200078e0294 */
[----:B------:R-:W-:Y:S02]  /*a450*/  LEA R126, P5, R134, R157, 0x1 ;  /* 0x0000009d867e7211 */ /* 0x000fe400078a08ff */
[-C--:B------:R-:W-:Y:S02]  /*a460*/  LEA.HI.X.SX32 R125, R130, R27.reuse, 0x1, P3 ;  /* 0x0000001b827d7211 */ /* 0x080fe400018f0eff */
[----:B------:R-:W-:Y:S02]  /*a470*/  LEA.HI.X.SX32 R129, R132, R27, 0x1, P4 ;  /* 0x0000001b84817211 */ /* 0x000fe400020f0eff */
[----:B------:R-:W-:Y:S02]  /*a480*/  LEA R130, P4, R26, R157, 0x1 ;  /* 0x0000009d1a827211 */ /* 0x000fe400078808ff */
[----:B------:R-:W-:-:S02]  /*a490*/  LEA.HI.X.SX32 R127, R134, R27, 0x1, P5 ;  /* 0x0000001b867f7211 */ /* 0x000fc400028f0eff */
[----:B------:R-:W-:Y:S02]  /*a4a0*/  LEA R134, P3, R136, R157, 0x1 ;  /* 0x0000009d88867211 */ /* 0x000fe400078608ff */
[----:B------:R-:W-:Y:S01]  /*a4b0*/  LEA.HI.X.SX32 R131, R26, R27, 0x1, P4 ;  /* 0x0000001b1a837211 */ /* 0x000fe200020f0eff */
[C---:B------:R-:W-:Y:S01]  /*a4c0*/  IMAD R26, R23.reuse, 0x4, R150 ;  /* 0x00000004171a7824 */ /* 0x040fe200078e0296 */
[----:B------:R-:W-:Y:S02]  /*a4d0*/  LEA R132, P5, R138, R157, 0x1 ;  /* 0x0000009d8a847211 */ /* 0x000fe400078a08ff */
[----:B------:R-:W-:Y:S01]  /*a4e0*/  LEA.HI.X.SX32 R135, R136, R27, 0x1, P3 ;  /* 0x0000001b88877211 */ /* 0x000fe200018f0eff */
[----:B------:R-:W-:Y:S01]  /*a4f0*/  IMAD R154, R23, 0x4, R26 ;  /* 0x00000004179a7824 */ /* 0x000fe200078e021a */
[----:B------:R-:W-:Y:S02]  /*a500*/  LEA R140, P3, R22, R157, 0x1 ;  /* 0x0000009d168c7211 */ /* 0x000fe400078608ff */
[----:B------:R-:W-:-:S02]  /*a510*/  LEA.HI.X.SX32 R133, R138, R27, 0x1, P5 ;  /* 0x0000001b8a857211 */ /* 0x000fc400028f0eff */
[----:B------:R-:W-:Y:S02]  /*a520*/  LEA R138, P4, R24, R157, 0x1 ;  /* 0x0000009d188a7211 */ /* 0x000fe400078808ff */
[----:B------:R-:W-:Y:S01]  /*a530*/  LEA.HI.X.SX32 R141, R22, R27, 0x1, P3 ;  /* 0x0000001b168d7211 */ /* 0x000fe200018f0eff */
[C---:B------:R-:W-:Y:S01]  /*a540*/  IMAD R22, R23.reuse, 0x4, R154 ;  /* 0x0000000417167824 */ /* 0x040fe200078e029a */
[----:B------:R-:W-:Y:S02]  /*a550*/  LEA R136, P5, R28, R157, 0x1 ;  /* 0x0000009d1c887211 */ /* 0x000fe400078a08ff */
[-C--:B------:R-:W-:Y:S01]  /*a560*/  LEA.HI.X.SX32 R139, R24, R27.reuse, 0x1, P4 ;  /* 0x0000001b188b7211 */ /* 0x080fe200020f0eff */
[C---:B------:R-:W-:Y:S01]  /*a570*/  IMAD R24, R23.reuse, 0x4, R22 ;  /* 0x0000000417187824 */ /* 0x040fe200078e0216 */
[----:B------:R-:W-:Y:S02]  /*a580*/  LEA.HI.X.SX32 R137, R28, R27, 0x1, P5 ;  /* 0x0000001b1c897211 */ /* 0x000fe400028f0eff */
[-C--:B------:R-:W-:Y:S01]  /*a590*/  LEA R146, P3, R30, R157.reuse, 0x1 ;  /* 0x0000009d1e927211 */ /* 0x080fe200078608ff */
[----:B------:R-:W-:Y:S01]  /*a5a0*/  IMAD R28, R23, 0x4, R24 ;  /* 0x00000004171c7824 */ /* 0x000fe200078e0218 */
[----:B------:R-:W-:-:S02]  /*a5b0*/  LEA R144, P4, R148, R157, 0x1 ;  /* 0x0000009d94907211 */ /* 0x000fc400078808ff */
[----:B------:R-:W-:Y:S02]  /*a5c0*/  LEA R142, P5, R150, R157, 0x1 ;  /* 0x0000009d968e7211 */ /* 0x000fe400078a08ff */
[-C--:B------:R-:W-:Y:S01]  /*a5d0*/  LEA.HI.X.SX32 R147, R30, R27.reuse, 0x1, P3 ;  /* 0x0000001b1e937211 */ /* 0x080fe200018f0eff */
[C---:B------:R-:W-:Y:S01]  /*a5e0*/  IMAD R30, R23.reuse, 0x4, R28 ;  /* 0x00000004171e7824 */ /* 0x040fe200078e021c */
[-C--:B------:R-:W-:Y:S02]  /*a5f0*/  LEA.HI.X.SX32 R145, R148, R27.reuse, 0x1, P4 ;  /* 0x0000001b94917211 */ /* 0x080fe400020f0eff */
[----:B------:R-:W-:Y:S01]  /*a600*/  LEA.HI.X.SX32 R143, R150, R27, 0x1, P5 ;  /* 0x0000001b968f7211 */ /* 0x000fe200028f0eff */
[----:B------:R-:W-:Y:S01]  /*a610*/  IMAD R25, R23, 0x4, R30 ;  /* 0x0000000417197824 */ /* 0x000fe200078e021e */
[-C--:B------:R-:W-:Y:S02]  /*a620*/  LEA R148, P3, R26, R157.reuse, 0x1 ;  /* 0x0000009d1a947211 */ /* 0x080fe400078608ff */
[----:B------:R-:W-:-:S02]  /*a630*/  LEA R152, P4, R154, R157, 0x1 ;  /* 0x0000009d9a987211 */ /* 0x000fc400078808ff */
[----:B------:R-:W-:Y:S02]  /*a640*/  LEA R150, P5, R22, R157, 0x1 ;  /* 0x0000009d16967211 */ /* 0x000fe400078a08ff */
[-C--:B------:R-:W-:Y:S02]  /*a650*/  LEA.HI.X.SX32 R149, R26, R27.reuse, 0x1, P3 ;  /* 0x0000001b1a957211 */ /* 0x080fe400018f0eff */
[-C--:B------:R-:W-:Y:S02]  /*a660*/  LEA.HI.X.SX32 R153, R154, R27.reuse, 0x1, P4 ;  /* 0x0000001b9a997211 */ /* 0x080fe400020f0eff */
[----:B------:R-:W-:Y:S02]  /*a670*/  LEA.HI.X.SX32 R151, R22, R27, 0x1, P5 ;  /* 0x0000001b16977211 */ /* 0x000fe400028f0eff */
[-C--:B------:R-:W-:Y:S02]  /*a680*/  LEA R158, P3, R24, R157.reuse, 0x1 ;  /* 0x0000009d189e7211 */ /* 0x080fe400078608ff */
[----:B------:R-:W-:-:S02]  /*a690*/  LEA R154, P4, R28, R157, 0x1 ;  /* 0x0000009d1c9a7211 */ /* 0x000fc400078808ff */
[-C--:B------:R-:W-:Y:S02]  /*a6a0*/  LEA R22, P5, R30, R157.reuse, 0x1 ;  /* 0x0000009d1e167211 */ /* 0x080fe400078a08ff */
[C---:B------:R-:W-:Y:S02]  /*a6b0*/  LEA R156, P6, R25.reuse, R157, 0x1 ;  /* 0x0000009d199c7211 */ /* 0x040fe400078c08ff */
[-C--:B------:R-:W-:Y:S02]  /*a6c0*/  LEA.HI.X.SX32 R159, R24, R27.reuse, 0x1, P3 ;  /* 0x0000001b189f7211 */ /* 0x080fe400018f0eff */
[-C--:B------:R-:W-:Y:S02]  /*a6d0*/  LEA.HI.X.SX32 R155, R28, R27.reuse, 0x1, P4 ;  /* 0x0000001b1c9b7211 */ /* 0x080fe400020f0eff */
[-C--:B------:R-:W-:Y:S02]  /*a6e0*/  LEA.HI.X.SX32 R23, R30, R27.reuse, 0x1, P5 ;  /* 0x0000001b1e177211 */ /* 0x080fe400028f0eff */
[----:B------:R-:W-:Y:S01]  /*a6f0*/  LEA.HI.X.SX32 R157, R25, R27, 0x1, P6 ;  /* 0x0000001b199d7211 */ /* 0x000fe200030f0eff */
[----:B------:R-:W2:Y:S01]  /*a700*/  LDS.128 R28, [R252] ;  /* 0x00000000fc1c7984 */ /* 0x000ea20000000c00 */
[----:B0-----:R-:W-:-:S02]  /*a710*/  PRMT R45, R12, 0x7632, R45 ;  /* 0x000076320c2d7816 */ /* 0x001fc4000000002d */
[----:B-1----:R-:W-:Y:S01]  /*a720*/  PRMT R35, R13, 0x7632, R35 ;  /* 0x000076320d237816 */ /* 0x002fe20000000023 */
[----:B------:R-:W0:Y:S01]  /*a730*/  LDS.128 R24, [R3] ;  /* 0x0000000003187984 */ /* 0x000e220000000c00 */
[----:B------:R-:W-:Y:S02]  /*a740*/  PRMT R12, R14, 0x7632, R12 ;  /* 0x000076320e0c7816 */ /* 0x000fe4000000000c */
[----:B------:R-:W-:Y:S01]  /*a750*/  PRMT R16, R18, 0x7632, R16 ;  /* 0x0000763212107816 */ /* 0x000fe20000000010 */
[----:B------:R1:W-:Y:S01]  /*a760*/  STG.E.U16 desc[UR4][R36.64], R45 ;  /* 0x0000002d24007986 */ /* 0x0003e2000c101504 */
[----:B------:R-:W-:-:S03]  /*a770*/  PRMT R34, R19, 0x7632, R34 ;  /* 0x0000763213227816 */ /* 0x000fc60000000022 */
[----:B------:R-:W-:Y:S04]  /*a780*/  STG.E.U16 desc[UR4][R40.64], R160 ;  /* 0x000000a028007986 */ /* 0x000fe8000c101504 */
[----:B------:R3:W-:Y:S01]  /*a790*/  STG.E.U16 desc[UR4][R42.64], R13 ;  /* 0x0000000d2a007986 */ /* 0x0007e2000c101504 */
[----:B-1----:R-:W-:-:S03]  /*a7a0*/  PRMT R37, R17, 0x7632, R37 ;  /* 0x0000763211257816 */ /* 0x002fc60000000025 */
[----:B------:R1:W-:Y:S04]  /*a7b0*/  STG.E.U16 desc[UR4][R38.64], R17 ;  /* 0x0000001126007986 */ /* 0x0003e8000c101504 */
[----:B------:R-:W-:Y:S01]  /*a7c0*/  STG.E.U16 desc[UR4][R50.64], R35 ;  /* 0x0000002332007986 */ /* 0x000fe2000c101504 */
[----:B---3--:R-:W-:-:S03]  /*a7d0*/  PRMT R13, R15, 0x7632, R13 ;  /* 0x000076320f0d7816 */ /* 0x008fc6000000000d */
[----:B------:R0:W-:Y:S04]  /*a7e0*/  STG.E.U16 desc[UR4][R46.64], R37 ;  /* 0x000000252e007986 */ /* 0x0001e8000c101504 */
[----:B------:R-:W-:Y:S04]  /*a7f0*/  STG.E.U16 desc[UR4][R48.64], R14 ;  /* 0x0000000e30007986 */ /* 0x000fe8000c101504 */
[----:B------:R3:W-:Y:S01]  /*a800*/  STG.E.U16 desc[UR4][R52.64], R18 ;  /* 0x0000001234007986 */ /* 0x0007e2000c101504 */
[----:B--2---:R-:W-:-:S03]  /*a810*/  PRMT R36, R28, 0x7632, R36 ;  /* 0x000076321c247816 */ /* 0x004fc60000000024 */
[----:B------:R2:W-:Y:S01]  /*a820*/  STG.E.U16 desc[UR4][R54.64], R12 ;  /* 0x0000000c36007986 */ /* 0x0005e2000c101504 */
[----:B-1----:R-:W-:Y:S02]  /*a830*/  PRMT R39, R29, 0x7632, R39 ;  /* 0x000076321d277816 */ /* 0x002fe40000000027 */
[----:B0-----:R-:W-:Y:S01]  /*a840*/  PRMT R37, R24, 0x7632, R37 ;  /* 0x0000763218257816 */ /* 0x001fe20000000025 */
[----:B------:R-:W-:Y:S01]  /*a850*/  STG.E.U16 desc[UR4][R56.64], R16 ;  /* 0x0000001038007986 */ /* 0x000fe2000c101504 */
[----:B------:R-:W-:Y:S02]  /*a860*/  PRMT R40, R25, 0x7632, R40 ;  /* 0x0000763219287816 */ /* 0x000fe40000000028 */
[----:B------:R-:W-:Y:S01]  /*a870*/  PRMT R42, R26, 0x7632, R42 ;  /* 0x000076321a2a7816 */ /* 0x000fe2000000002a */
[----:B------:R0:W-:Y:S01]  /*a880*/  STG.E.U16 desc[UR4][R60.64], R15 ;  /* 0x0000000f3c007986 */ /* 0x0001e2000c101504 */
[----:B------:R-:W-:Y:S02]  /*a890*/  PRMT R44, R30, 0x7632, R44 ;  /* 0x000076321e2c7816 */ /* 0x000fe4000000002c */
[----:B---3--:R-:W-:Y:S01]  /*a8a0*/  PRMT R52, R27, 0x7632, R52 ;  /* 0x000076321b347816 */ /* 0x008fe20000000034 */
[----:B------:R1:W-:Y:S01]  /*a8b0*/  STG.E.U16 desc[UR4][R58.64], R19 ;  /* 0x000000133a007986 */ /* 0x0003e2000c101504 */
[----:B------:R-:W-:-:S02]  /*a8c0*/  PRMT R51, R31, 0x7632, R51 ;  /* 0x000076321f337816 */ /* 0x000fc40000000033 */
[----:B------:R-:W-:Y:S01]  /*a8d0*/  PRMT R47, R8, 0x7632, R47 ;  /* 0x00007632082f7816 */ /* 0x000fe2000000002f */
[----:B------:R3:W-:Y:S01]  /*a8e0*/  STG.E.U16 desc[UR4][R62.64], R13 ;  /* 0x0000000d3e007986 */ /* 0x0007e2000c101504 */
[----:B------:R-:W-:Y:S02]  /*a8f0*/  PRMT R49, R4, 0x7632, R49 ;  /* 0x0000763204317816 */ /* 0x000fe40000000031 */
[----:B--2---:R-:W-:Y:S01]  /*a900*/  PRMT R55, R9, 0x7632, R55 ;  /* 0x0000763209377816 */ /* 0x004fe20000000037 */
[----:B------:R2:W4:Y:S01]  /*a910*/  LDS.128 R12, [R3+0x800] ;  /* 0x00080000030c7984 */ /* 0x0005220000000c00 */
[----:B0-----:R-:W-:Y:S02]  /*a920*/  PRMT R61, R10, 0x7632, R61 ;  /* 0x000076320a3d7816 */ /* 0x001fe4000000003d */
[----:B------:R-:W-:Y:S01]  /*a930*/  PRMT R60, R6, 0x7632, R60 ;  /* 0x00007632063c7816 */ /* 0x000fe2000000003c */
[----:B------:R-:W0:Y:S01]  /*a940*/  LDS.128 R16, [R252+0x800] ;  /* 0x00080000fc107984 */ /* 0x000e220000000c00 */
[----:B-1----:R-:W-:-:S03]  /*a950*/  PRMT R58, R5, 0x7632, R58 ;  /* 0x00007632053a7816 */ /* 0x002fc6000000003a */
[----:B------:R-:W-:Y:S01]  /*a960*/  STG.E.U16 desc[UR4][R68.64], R34 ;  /* 0x0000002244007986 */ /* 0x000fe2000c101504 */
[----:B---3--:R-:W-:Y:S01]  /*a970*/  PRMT R63, R7, 0x7632, R63 ;  /* 0x00007632073f7816 */ /* 0x008fe2000000003f */
[----:B--2---:R-:W1:Y:S02]  /*a980*/  LDC R3, c[0x0][0x27c] ;  /* 0x00009f00ff037b82 */ /* 0x004e640000000800 */
[----:B------:R-:W-:Y:S04]  /*a990*/  STG.E.U16 desc[UR4][R66.64], R24 ;  /* 0x0000001842007986 */ /* 0x000fe8000c101504 */
[----:B------:R2:W-:Y:S04]  /*a9a0*/  STG.E.U16 desc[UR4][R64.64], R28 ;  /* 0x0000001c40007986 */ /* 0x0005e8000c101504 */
[----:B------:R-:W-:Y:S04]  /*a9b0*/  STG.E.U16 desc[UR4][R74.64], R37 ;  /* 0x000000254a007986 */ /* 0x000fe8000c101504 */
[----:B------:R3:W-:Y:S04]  /*a9c0*/  STG.E.U16 desc[UR4][R72.64], R36 ;  /* 0x0000002448007986 */ /* 0x0007e8000c101504 */
[----:B------:R0:W-:Y:S01]  /*a9d0*/  STG.E.U16 desc[UR4][R70.64], R25 ;  /* 0x0000001946007986 */ /* 0x0001e2000c101504 */
[----:B--2---:R-:W-:-:S03]  /*a9e0*/  PRMT R64, R11, 0x7632, R64 ;  /* 0x000076320b407816 */ /* 0x004fc60000000040 */
[----:B------:R2:W-:Y:S04]  /*a9f0*/  STG.E.U16 desc[UR4][R76.64], R29 ;  /* 0x0000001d4c007986 */ /* 0x0005e8000c101504 */
[----:B------:R-:W-:Y:S04]  /*aa00*/  STG.E.U16 desc[UR4][R80.64], R40 ;  /* 0x0000002850007986 */ /* 0x000fe8000c101504 */
[----:B------:R5:W-:Y:S01]  /*aa10*/  STG.E.U16 desc[UR4][R78.64], R39 ;  /* 0x000000274e007986 */ /* 0x000be2000c101504 */
[----:B----4-:R-:W-:Y:S02]  /*aa20*/  PRMT R66, R12, 0x7632, R66 ;  /* 0x000076320c427816 */ /* 0x010fe40000000042 */
[----:B---3--:R-:W-:Y:S01]  /*aa30*/  PRMT R73, R13, 0x7632, R73 ;  /* 0x000076320d497816 */ /* 0x008fe20000000049 */
[----:B------:R-:W-:Y:S01]  /*aa40*/  STG.E.U16 desc[UR4][R86.64], R26 ;  /* 0x0000001a56007986 */ /* 0x000fe2000c101504 */
[----:B0-----:R-:W-:-:S02]  /*aa50*/  PRMT R70, R16, 0x7632, R70 ;  /* 0x0000763210467816 */ /* 0x001fc40000000046 */
[----:B------:R-:W-:Y:S01]  /*aa60*/  PRMT R72, R17, 0x7632, R72 ;  /* 0x0000763211487816 */ /* 0x000fe20000000048 */
[----:B------:R-:W-:Y:S01]  /*aa70*/  STG.E.U16 desc[UR4][R82.64], R30 ;  /* 0x0000001e52007986 */ /* 0x000fe2000c101504 */
[----:B--2---:R-:W-:Y:S02]  /*aa80*/  PRMT R76, R14, 0x7632, R76 ;  /* 0x000076320e4c7816 */ /* 0x004fe4000000004c */
[----:B------:R-:W-:Y:S01]  /*aa90*/  PRMT R75, R18, 0x7632, R75 ;  /* 0x00007632124b7816 */ /* 0x000fe2000000004b */
[----:B------:R-:W-:Y:S01]  /*aaa0*/  STG.E.U16 desc[UR4][R84.64], R42 ;  /* 0x0000002a54007986 */ /* 0x000fe2000c101504 */
[----:B-----5:R-:W-:-:S03]  /*aab0*/  PRMT R78, R19, 0x7632, R78 ;  /* 0x00007632134e7816 */ /* 0x020fc6000000004e */
[----:B------:R-:W-:Y:S04]  /*aac0*/  STG.E.U16 desc[UR4][R88.64], R44 ;  /* 0x0000002c58007986 */ /* 0x000fe8000c101504 */
        /* <DEDUP_REMOVED lines=16> */
[----:B------:R0:W-:Y:S04]  /*abd0*/  STG.E.U16 desc[UR4][R118.64], R11 ;  /* 0x0000000b76007986 */ /* 0x0001e8000c101504 */
[----:B------:R2:W-:Y:S04]  /*abe0*/  STG.E.U16 desc[UR4][R124.64], R7 ;  /* 0x000000077c007986 */ /* 0x0005e8000c101504 */
[----:B------:R2:W-:Y:S04]  /*abf0*/  STG.E.U16 desc[UR4][R128.64], R64 ;  /* 0x0000004080007986 */ /* 0x0005e8000c101504 */
[----:B------:R2:W-:Y:S01]  /*ac00*/  STG.E.U16 desc[UR4][R126.64], R63 ;  /* 0x0000003f7e007986 */ /* 0x0005e2000c101504 */
[----:B0-----:R-:W-:-:S03]  /*ac10*/  PRMT R11, R15, 0x7632, R11 ;  /* 0x000076320f0b7816 */ /* 0x001fc6000000000b */
[----:B------:R2:W-:Y:S04]  /*ac20*/  STG.E.U16 desc[UR4][R134.64], R12 ;  /* 0x0000000c86007986 */ /* 0x0005e8000c101504 */
        /* <DEDUP_REMOVED lines=14> */
[----:B------:R2:W-:Y:S01]  /*ad10*/  STG.E.U16 desc[UR4][R156.64], R78 ;  /* 0x0000004e9c007986 */ /* 0x0005e2000c101504 */
[----:B------:R-:W-:Y:S06]  /*ad20*/  BAR.SYNC.DEFER_BLOCKING 0x0 ;  /* 0x0000000000007b1d */ /* 0x000fec0000010000 */
[----:B------:R2:W-:Y:S02]  /*ad30*/  STS.64 [R2], R32 ;  /* 0x0000002002007388 */ /* 0x0005e40000000a00 */
[----:B------:R-:W-:Y:S06]  /*ad40*/  BAR.SYNC.DEFER_BLOCKING 0x0 ;  /* 0x0000000000007b1d */ /* 0x000fec0000010000 */
[----:B-1----:R-:W-:Y:S05]  /*ad50*/  @P0 EXIT ;  /* 0x000000000000094d */ /* 0x002fea0003800000 */
[----:B--2---:R-:W0:Y:S01]  /*ad60*/  LDS R7, [R0] ;  /* 0x0000000000077984 */ /* 0x004e220000000800 */
[----:B------:R-:W1:Y:S01]  /*ad70*/  LDC.64 R8, c[0x0][0x230] ;  /* 0x00008c00ff087b82 */ /* 0x000e620000000a00 */
[----:B------:R-:W-:Y:S02]  /*ad80*/  IMAD R2, R162, R3, RZ ;  /* 0x00000003a2027224 */ /* 0x000fe400078e02ff */
[----:B------:R-:W-:Y:S02]  /*ad90*/  IMAD.SHL.U32 R5, R161, 0x4, RZ ;  /* 0x00000004a1057824 */ /* 0x000fe400078e00ff */
[C---:B------:R-:W-:Y:S02]  /*ada0*/  IMAD.SHL.U32 R3, R2.reuse, 0x4, RZ ;  /* 0x0000000402037824 */ /* 0x040fe400078e00ff */
[----:B------:R-:W-:-:S04]  /*adb0*/  IMAD.HI R4, R2, 0x4, RZ ;  /* 0x0000000402047827 */ /* 0x000fc800078e02ff */
[----:B------:R-:W-:Y:S01]  /*adc0*/  IMAD.HI R6, R161, 0x4, RZ ;  /* 0x00000004a1067827 */ /* 0x000fe200078e02ff */
[----:B-1----:R-:W-:-:S04]  /*add0*/  IADD3 R2, P0, P1, R5, R8, R3 ;  /* 0x0000000805027210 */ /* 0x002fc8000791e003 */
[----:B------:R-:W-:-:S05]  /*ade0*/  IADD3.X R3, R6, R9, R4, P0, P1 ;  /* 0x0000000906037210 */ /* 0x000fca00007e2404 */
[----:B0-----:R-:W-:Y:S01]  /*adf0*/  STG.E desc[UR4][R2.64], R7 ;  /* 0x0000000702007986 */ /* 0x001fe2000c101904 */
[----:B------:R-:W-:Y:S05]  /*ae00*/  EXIT ;  /* 0x000000000000794d */ /* 0x000fea0003800000 */
.L_x_2:
[----:B------:R-:W-:-:S00]  /*ae10*/  BRA `(.L_x_2) ;  /* 0xfffffffc00fc7947 */ /* 0x000fc0000383ffff */
[----:B------:R-:W-:-:S00]  /*ae20*/  NOP ;  /* 0x0000000000007918 */ /* 0x000fc00000000000 */
        /* <DEDUP_REMOVED lines=13> */
.L_x_3:


//--------------------- .nv.global.init           --------------------------
	.section	.nv.global.init,"aw",@progbits
.nv.global.init:
	.type		_$_str,@object
	.size		_$_str,(.L_0 - _$_str)
_$_str:
        /*0000*/ 	.byte	0x5f, 0x5f, 0x43, 0x55, 0x44, 0x41, 0x5f, 0x46, 0x54, 0x5a, 0x00
.L_0:


//--------------------- .nv.shared.attn_fwd       --------------------------
	.section	.nv.shared.attn_fwd,"aw",@nobits
	.sectionflags	@""
	.align	16
	.zero		1024


//--------------------- .nv.shared.reserved.0     --------------------------
	.section	.nv.shared.reserved.0,"aw",@nobits
	.weak		__nv_reservedSMEM_offset_0_alias
	.size		__nv_reservedSMEM_offset_0_alias, 0, 0
	.other		__nv_reservedSMEM_offset_0_alias,@"STO_CUDA_RESERVED_SHARED STV_DEFAULT"
__nv_reservedSMEM_offset_0_alias:
	.zero		0


//--------------------- .nv.constant0.attn_fwd    --------------------------
	.section	.nv.constant0.attn_fwd,"a",@progbits
	.sectionflags	@""
	.align	4
.nv.constant0.attn_fwd:
	.zero		664


//--------------------- SYMBOLS --------------------------

	.type		.nv.reservedSmem.offset0,@object
	.size		.nv.reservedSmem.offset0,0x4
